//
// Generated by NVIDIA NVVM Compiler
//
// Compiler Build ID: CL-36424714
// Cuda compilation tools, release 13.0, V13.0.88
// Based on NVVM 20.0.0
//

.version 9.0
.target sm_100
.address_size 64

	// .globl	_Z10kernelDQC3PdddddPKdS1_S1_S1_S1_S1_S1_S1_iS1_S1_
.func  (.param .b64 func_retval0) __internal_accurate_pow
(
	.param .b64 __internal_accurate_pow_param_0,
	.param .b64 __internal_accurate_pow_param_1
)
;
.extern .shared .align 16 .b8 matrixSubBlock[];

.visible .entry _Z10kernelDQC3PdddddPKdS1_S1_S1_S1_S1_S1_S1_iS1_S1_(
	.param .u64 .ptr .align 1 _Z10kernelDQC3PdddddPKdS1_S1_S1_S1_S1_S1_S1_iS1_S1__param_0,
	.param .f64 _Z10kernelDQC3PdddddPKdS1_S1_S1_S1_S1_S1_S1_iS1_S1__param_1,
	.param .f64 _Z10kernelDQC3PdddddPKdS1_S1_S1_S1_S1_S1_S1_iS1_S1__param_2,
	.param .f64 _Z10kernelDQC3PdddddPKdS1_S1_S1_S1_S1_S1_S1_iS1_S1__param_3,
	.param .f64 _Z10kernelDQC3PdddddPKdS1_S1_S1_S1_S1_S1_S1_iS1_S1__param_4,
	.param .u64 .ptr .align 1 _Z10kernelDQC3PdddddPKdS1_S1_S1_S1_S1_S1_S1_iS1_S1__param_5,
	.param .u64 .ptr .align 1 _Z10kernelDQC3PdddddPKdS1_S1_S1_S1_S1_S1_S1_iS1_S1__param_6,
	.param .u64 .ptr .align 1 _Z10kernelDQC3PdddddPKdS1_S1_S1_S1_S1_S1_S1_iS1_S1__param_7,
	.param .u64 .ptr .align 1 _Z10kernelDQC3PdddddPKdS1_S1_S1_S1_S1_S1_S1_iS1_S1__param_8,
	.param .u64 .ptr .align 1 _Z10kernelDQC3PdddddPKdS1_S1_S1_S1_S1_S1_S1_iS1_S1__param_9,
	.param .u64 .ptr .align 1 _Z10kernelDQC3PdddddPKdS1_S1_S1_S1_S1_S1_S1_iS1_S1__param_10,
	.param .u64 .ptr .align 1 _Z10kernelDQC3PdddddPKdS1_S1_S1_S1_S1_S1_S1_iS1_S1__param_11,
	.param .u64 .ptr .align 1 _Z10kernelDQC3PdddddPKdS1_S1_S1_S1_S1_S1_S1_iS1_S1__param_12,
	.param .u32 _Z10kernelDQC3PdddddPKdS1_S1_S1_S1_S1_S1_S1_iS1_S1__param_13,
	.param .u64 .ptr .align 1 _Z10kernelDQC3PdddddPKdS1_S1_S1_S1_S1_S1_S1_iS1_S1__param_14,
	.param .u64 .ptr .align 1 _Z10kernelDQC3PdddddPKdS1_S1_S1_S1_S1_S1_S1_iS1_S1__param_15
)
{
	.reg .pred 	%p<60>;
	.reg .b32 	%r<135>;
	.reg .b32 	%f<22>;
	.reg .b64 	%rd<91>;
	.reg .b64 	%fd<716>;

	ld.param.u64 	%rd16, [_Z10kernelDQC3PdddddPKdS1_S1_S1_S1_S1_S1_S1_iS1_S1__param_5];
	ld.param.u64 	%rd17, [_Z10kernelDQC3PdddddPKdS1_S1_S1_S1_S1_S1_S1_iS1_S1__param_6];
	ld.param.u64 	%rd18, [_Z10kernelDQC3PdddddPKdS1_S1_S1_S1_S1_S1_S1_iS1_S1__param_7];
	ld.param.u64 	%rd19, [_Z10kernelDQC3PdddddPKdS1_S1_S1_S1_S1_S1_S1_iS1_S1__param_8];
	ld.param.u64 	%rd20, [_Z10kernelDQC3PdddddPKdS1_S1_S1_S1_S1_S1_S1_iS1_S1__param_9];
	ld.param.u64 	%rd21, [_Z10kernelDQC3PdddddPKdS1_S1_S1_S1_S1_S1_S1_iS1_S1__param_10];
	ld.param.u64 	%rd22, [_Z10kernelDQC3PdddddPKdS1_S1_S1_S1_S1_S1_S1_iS1_S1__param_11];
	ld.param.u64 	%rd23, [_Z10kernelDQC3PdddddPKdS1_S1_S1_S1_S1_S1_S1_iS1_S1__param_12];
	ld.param.u32 	%r21, [_Z10kernelDQC3PdddddPKdS1_S1_S1_S1_S1_S1_S1_iS1_S1__param_13];
	ld.param.u64 	%rd24, [_Z10kernelDQC3PdddddPKdS1_S1_S1_S1_S1_S1_S1_iS1_S1__param_14];
	ld.param.u64 	%rd25, [_Z10kernelDQC3PdddddPKdS1_S1_S1_S1_S1_S1_S1_iS1_S1__param_15];
	cvta.to.global.u64 	%rd1, %rd25;
	mov.u32 	%r1, %ctaid.x;
	mov.u32 	%r2, %ctaid.y;
	setp.eq.s32 	%p3, %r1, %r2;
	@%p3 bra 	$L__BB0_19;
	cvta.to.global.u64 	%rd26, %rd16;
	cvta.to.global.u64 	%rd27, %rd17;
	cvta.to.global.u64 	%rd28, %rd18;
	cvta.to.global.u64 	%rd29, %rd19;
	cvta.to.global.u64 	%rd30, %rd24;
	mov.u32 	%r22, %tid.x;
	mov.u32 	%r23, %ntid.y;
	mov.u32 	%r3, %tid.y;
	mad.lo.s32 	%r24, %r22, %r23, %r3;
	mov.u32 	%r25, matrixSubBlock;
	mad.lo.s32 	%r26, %r24, 72, %r25;
	mov.b64 	%rd31, 0;
	st.shared.u64 	[%r26], %rd31;
	st.shared.u64 	[%r26+8], %rd31;
	st.shared.u64 	[%r26+16], %rd31;
	st.shared.u64 	[%r26+24], %rd31;
	st.shared.u64 	[%r26+32], %rd31;
	st.shared.u64 	[%r26+40], %rd31;
	st.shared.u64 	[%r26+48], %rd31;
	st.shared.u64 	[%r26+56], %rd31;
	st.shared.u64 	[%r26+64], %rd31;
	mul.wide.u32 	%rd32, %r22, 8;
	add.s64 	%rd33, %rd26, %rd32;
	ld.global.f64 	%fd106, [%rd33];
	mul.wide.u32 	%rd34, %r1, 8;
	add.s64 	%rd35, %rd1, %rd34;
	ld.global.f64 	%fd107, [%rd35];
	mul.f64 	%fd108, %fd106, %fd107;
	fma.rn.f64 	%fd1, %fd106, %fd107, %fd108;
	mul.lo.s32 	%r27, %r1, 9;
	mul.wide.u32 	%rd36, %r27, 8;
	add.s64 	%rd37, %rd30, %rd36;
	ld.global.f64 	%fd109, [%rd37];
	add.s32 	%r28, %r27, 3;
	mul.wide.u32 	%rd38, %r28, 8;
	add.s64 	%rd39, %rd30, %rd38;
	ld.global.f64 	%fd110, [%rd39];
	add.s32 	%r29, %r27, 6;
	mul.wide.u32 	%rd40, %r29, 8;
	add.s64 	%rd41, %rd30, %rd40;
	ld.global.f64 	%fd111, [%rd41];
	add.s32 	%r30, %r27, 1;
	mul.wide.u32 	%rd42, %r30, 8;
	add.s64 	%rd43, %rd30, %rd42;
	ld.global.f64 	%fd112, [%rd43];
	add.s32 	%r31, %r27, 4;
	mul.wide.u32 	%rd44, %r31, 8;
	add.s64 	%rd45, %rd30, %rd44;
	ld.global.f64 	%fd113, [%rd45];
	add.s32 	%r32, %r27, 7;
	mul.wide.u32 	%rd46, %r32, 8;
	add.s64 	%rd47, %rd30, %rd46;
	ld.global.f64 	%fd114, [%rd47];
	add.s32 	%r33, %r27, 2;
	mul.wide.u32 	%rd48, %r33, 8;
	add.s64 	%rd49, %rd30, %rd48;
	ld.global.f64 	%fd115, [%rd49];
	add.s32 	%r34, %r27, 5;
	mul.wide.u32 	%rd50, %r34, 8;
	add.s64 	%rd51, %rd30, %rd50;
	ld.global.f64 	%fd116, [%rd51];
	add.s32 	%r35, %r27, 8;
	mul.wide.u32 	%rd52, %r35, 8;
	add.s64 	%rd53, %rd30, %rd52;
	ld.global.f64 	%fd117, [%rd53];
	add.s64 	%rd54, %rd27, %rd32;
	ld.global.f64 	%fd118, [%rd54];
	add.s64 	%rd55, %rd28, %rd32;
	ld.global.f64 	%fd119, [%rd55];
	add.s64 	%rd56, %rd29, %rd32;
	ld.global.f64 	%fd120, [%rd56];
	mul.f64 	%fd121, %fd119, %fd112;
	fma.rn.f64 	%fd122, %fd118, %fd109, %fd121;
	fma.rn.f64 	%fd2, %fd120, %fd115, %fd122;
	mul.f64 	%fd123, %fd119, %fd113;
	fma.rn.f64 	%fd124, %fd118, %fd110, %fd123;
	fma.rn.f64 	%fd3, %fd120, %fd116, %fd124;
	mul.f64 	%fd125, %fd119, %fd114;
	fma.rn.f64 	%fd126, %fd118, %fd111, %fd125;
	fma.rn.f64 	%fd4, %fd120, %fd117, %fd126;
	mul.lo.s32 	%r36, %r2, 9;
	mul.wide.u32 	%rd57, %r36, 8;
	add.s64 	%rd2, %rd30, %rd57;
	setp.lt.s32 	%p4, %r21, 1;
	@%p4 bra 	$L__BB0_10;
	ld.param.f64 	%fd674, [_Z10kernelDQC3PdddddPKdS1_S1_S1_S1_S1_S1_S1_iS1_S1__param_3];
	ld.param.f64 	%fd669, [_Z10kernelDQC3PdddddPKdS1_S1_S1_S1_S1_S1_S1_iS1_S1__param_2];
	ld.global.f64 	%fd5, [%rd2];
	ld.global.f64 	%fd6, [%rd2+24];
	ld.global.f64 	%fd7, [%rd2+48];
	ld.global.f64 	%fd8, [%rd2+8];
	ld.global.f64 	%fd9, [%rd2+32];
	ld.global.f64 	%fd10, [%rd2+56];
	ld.global.f64 	%fd11, [%rd2+16];
	ld.global.f64 	%fd12, [%rd2+40];
	ld.global.f64 	%fd13, [%rd2+64];
	mul.wide.u32 	%rd58, %r2, 8;
	add.s64 	%rd59, %rd1, %rd58;
	ld.global.f64 	%fd14, [%rd59];
	mov.f64 	%fd128, 0d4008000000000000;
	{
	.reg .b32 %temp; 
	mov.b64 	{%temp, %r4}, %fd128;
	}
	mul.f64 	%fd129, %fd669, %fd669;
	rcp.rn.f64 	%fd15, %fd129;
	mul.f64 	%fd130, %fd674, %fd674;
	rcp.rn.f64 	%fd16, %fd130;
	mov.f64 	%fd131, 0d4014000000000000;
	{
	.reg .b32 %temp; 
	mov.b64 	{%temp, %r5}, %fd131;
	}
	neg.s32 	%r132, %r21;
	mul.wide.u32 	%rd60, %r3, 24;
	cvta.to.global.u64 	%rd61, %rd23;
	add.s64 	%rd90, %rd61, %rd60;
	cvta.to.global.u64 	%rd62, %rd22;
	add.s64 	%rd89, %rd62, %rd60;
	cvta.to.global.u64 	%rd63, %rd21;
	add.s64 	%rd88, %rd63, %rd60;
	cvta.to.global.u64 	%rd87, %rd20;
	mov.f64 	%fd689, 0d0000000000000000;
	mov.f64 	%fd690, %fd689;
	mov.f64 	%fd691, %fd689;
	mov.f64 	%fd692, %fd689;
	mov.f64 	%fd693, %fd689;
	mov.f64 	%fd694, %fd689;
	mov.f64 	%fd695, %fd689;
	mov.f64 	%fd696, %fd689;
	mov.f64 	%fd697, %fd689;
$L__BB0_3:
	ld.param.f64 	%fd675, [_Z10kernelDQC3PdddddPKdS1_S1_S1_S1_S1_S1_S1_iS1_S1__param_3];
	ld.param.f64 	%fd670, [_Z10kernelDQC3PdddddPKdS1_S1_S1_S1_S1_S1_S1_iS1_S1__param_2];
	ld.param.f64 	%fd663, [_Z10kernelDQC3PdddddPKdS1_S1_S1_S1_S1_S1_S1_iS1_S1__param_1];
	mov.u32 	%r37, %ctaid.z;
	add.s32 	%r38, %r37, -1;
	cvt.rn.f64.s32 	%fd132, %r38;
	mul.f64 	%fd133, %fd663, %fd132;
	setp.lt.f64 	%p5, %fd133, 0d0000000000000000;
	setp.lt.s32 	%p6, %r5, 0;
	and.b32  	%r39, %r5, 2146435072;
	setp.eq.s32 	%p7, %r39, 1074790400;
	setp.lt.s32 	%p8, %r4, 0;
	and.b32  	%r40, %r4, 2146435072;
	setp.eq.s32 	%p9, %r40, 1073741824;
	ld.global.f64 	%fd134, [%rd87];
	mul.f64 	%fd135, %fd134, %fd14;
	div.rn.f64 	%fd136, %fd135, 0d3FEBB67AE8584CAA;
	ld.global.f64 	%fd137, [%rd88];
	ld.global.f64 	%fd138, [%rd89];
	ld.global.f64 	%fd139, [%rd90];
	mul.f64 	%fd140, %fd138, %fd8;
	fma.rn.f64 	%fd141, %fd137, %fd5, %fd140;
	fma.rn.f64 	%fd142, %fd139, %fd11, %fd141;
	mul.f64 	%fd143, %fd138, %fd9;
	fma.rn.f64 	%fd144, %fd137, %fd6, %fd143;
	fma.rn.f64 	%fd145, %fd139, %fd12, %fd144;
	mul.f64 	%fd146, %fd138, %fd10;
	fma.rn.f64 	%fd147, %fd137, %fd7, %fd146;
	fma.rn.f64 	%fd148, %fd139, %fd13, %fd147;
	sub.f64 	%fd149, %fd142, %fd2;
	sub.f64 	%fd150, %fd145, %fd3;
	sub.f64 	%fd151, %fd148, %fd4;
	mul.f64 	%fd26, %fd149, %fd149;
	mul.f64 	%fd27, %fd150, %fd150;
	add.f64 	%fd152, %fd26, %fd27;
	mul.f64 	%fd28, %fd151, %fd151;
	add.f64 	%fd153, %fd152, %fd28;
	sqrt.rn.f64 	%fd29, %fd153;
	{
	.reg .b32 %temp; 
	mov.b64 	{%temp, %r41}, %fd29;
	}
	abs.f64 	%fd30, %fd29;
	setp.lt.s32 	%p10, %r41, 0;
	and.pred  	%p1, %p10, %p9;
	selp.b32 	%r42, %r41, 0, %p9;
	or.b32  	%r43, %r42, 2146435072;
	selp.b32 	%r44, %r43, %r42, %p8;
	mov.b32 	%r45, 0;
	mov.b64 	%fd31, {%r45, %r44};
	add.f64 	%fd154, %fd29, 0d4008000000000000;
	{
	.reg .b32 %temp; 
	mov.b64 	{%temp, %r46}, %fd154;
	}
	and.b32  	%r8, %r46, 2146435072;
	and.b32  	%r47, %r4, 2147483647;
	setp.ne.s32 	%p11, %r47, 1071644672;
	selp.b32 	%r48, 0, 2146435072, %p8;
	or.b32  	%r49, %r48, -2147483648;
	selp.b32 	%r50, %r49, %r48, %p11;
	selp.b32 	%r51, %r50, %r48, %p9;
	selp.b32 	%r52, %r51, %r48, %p10;
	mov.b64 	%fd32, {%r45, %r52};
	div.rn.f64 	%fd33, %fd29, %fd670;
	rcp.rn.f64 	%fd34, %fd29;
	div.rn.f64 	%fd35, %fd29, %fd675;
	and.pred  	%p2, %p10, %p7;
	selp.b32 	%r53, %r41, 0, %p7;
	or.b32  	%r54, %r53, 2146435072;
	selp.b32 	%r55, %r54, %r53, %p6;
	mov.b64 	%fd36, {%r45, %r55};
	add.f64 	%fd155, %fd29, 0d4014000000000000;
	{
	.reg .b32 %temp; 
	mov.b64 	{%temp, %r56}, %fd155;
	}
	and.b32  	%r9, %r56, 2146435072;
	and.b32  	%r57, %r5, 2147483647;
	setp.ne.s32 	%p12, %r57, 1071644672;
	selp.b32 	%r58, 0, 2146435072, %p6;
	or.b32  	%r59, %r58, -2147483648;
	selp.b32 	%r60, %r59, %r58, %p12;
	selp.b32 	%r61, %r60, %r58, %p7;
	selp.b32 	%r62, %r61, %r58, %p10;
	mov.b64 	%fd37, {%r45, %r62};
	mul.f64 	%fd38, %fd149, %fd150;
	neg.f64 	%fd156, %fd150;
	mul.f64 	%fd39, %fd149, %fd156;
	mul.f64 	%fd40, %fd149, %fd151;
	neg.f64 	%fd157, %fd151;
	mul.f64 	%fd41, %fd149, %fd157;
	neg.f64 	%fd158, %fd149;
	mul.f64 	%fd42, %fd150, %fd158;
	mul.f64 	%fd43, %fd150, %fd151;
	mul.f64 	%fd44, %fd150, %fd157;
	mul.f64 	%fd45, %fd151, %fd158;
	mul.f64 	%fd46, %fd151, %fd156;
	mul.f64 	%fd47, %fd1, %fd136;
	@%p5 bra 	$L__BB0_5;
	ld.param.f64 	%fd676, [_Z10kernelDQC3PdddddPKdS1_S1_S1_S1_S1_S1_S1_iS1_S1__param_3];
	ld.param.f64 	%fd671, [_Z10kernelDQC3PdddddPKdS1_S1_S1_S1_S1_S1_S1_iS1_S1__param_2];
	ld.param.f64 	%fd664, [_Z10kernelDQC3PdddddPKdS1_S1_S1_S1_S1_S1_S1_iS1_S1__param_1];
	setp.ne.s32 	%p13, %r9, 2146435072;
	setp.eq.f64 	%p14, %fd29, 0d3FF0000000000000;
	setp.neu.f64 	%p15, %fd30, 0d7FF0000000000000;
	add.f64 	%fd159, %fd26, %fd27;
	add.f64 	%fd160, %fd159, %fd28;
	setp.ltu.f64 	%p16, %fd160, 0d0000000000000000;
	setp.ne.s32 	%p17, %r8, 2146435072;
	setp.eq.f64 	%p18, %fd160, 0d0000000000000000;
	{ // callseq 0, 0
	.param .b64 param0;
	st.param.f64 	[param0], %fd30;
	.param .b64 param1;
	st.param.f64 	[param1], 0d4008000000000000;
	.param .b64 retval0;
	call.uni (retval0), 
	__internal_accurate_pow, 
	(
	param0, 
	param1
	);
	ld.param.f64 	%fd161, [retval0];
	} // callseq 0
	neg.f64 	%fd163, %fd161;
	selp.f64 	%fd164, %fd163, %fd161, %p1;
	selp.f64 	%fd165, %fd31, %fd164, %p18;
	selp.f64 	%fd166, %fd165, %fd32, %p15;
	mov.f64 	%fd167, 0d4008000000000000;
	add.rn.f64 	%fd168, %fd29, %fd167;
	selp.f64 	%fd169, %fd168, %fd166, %p16;
	selp.f64 	%fd170, %fd165, %fd169, %p17;
	selp.f64 	%fd171, 0d3FF0000000000000, %fd170, %p14;
	div.rn.f64 	%fd172, %fd26, %fd171;
	mul.f64 	%fd173, %fd15, %fd172;
	mov.u32 	%r63, %ctaid.z;
	add.s32 	%r64, %r63, -1;
	cvt.rn.f64.s32 	%fd174, %r64;
	mul.f64 	%fd175, %fd664, %fd174;
	setp.gt.f64 	%p19, %fd175, %fd33;
	selp.f64 	%fd176, 0d3FF0000000000000, 0d0000000000000000, %p19;
	sub.f64 	%fd177, %fd34, %fd172;
	mul.f64 	%fd178, %fd16, %fd177;
	setp.gt.f64 	%p20, %fd175, %fd35;
	selp.f64 	%fd179, 0d3FF0000000000000, 0d0000000000000000, %p20;
	mul.f64 	%fd180, %fd178, %fd179;
	fma.rn.f64 	%fd181, %fd173, %fd176, %fd180;
	rcp.rn.f64 	%fd182, %fd171;
	{ // callseq 1, 0
	.param .b64 param0;
	st.param.f64 	[param0], %fd30;
	.param .b64 param1;
	st.param.f64 	[param1], 0d4014000000000000;
	.param .b64 retval0;
	call.uni (retval0), 
	__internal_accurate_pow, 
	(
	param0, 
	param1
	);
	ld.param.f64 	%fd183, [retval0];
	} // callseq 1
	neg.f64 	%fd185, %fd183;
	selp.f64 	%fd186, %fd185, %fd183, %p2;
	selp.f64 	%fd187, %fd36, %fd186, %p18;
	selp.f64 	%fd188, %fd187, %fd37, %p15;
	mov.f64 	%fd189, 0d4014000000000000;
	add.rn.f64 	%fd190, %fd29, %fd189;
	selp.f64 	%fd191, %fd190, %fd188, %p16;
	selp.f64 	%fd192, %fd187, %fd191, %p13;
	selp.f64 	%fd193, 0d3FF0000000000000, %fd192, %p14;
	div.rn.f64 	%fd194, %fd26, %fd193;
	fma.rn.f64 	%fd195, %fd194, 0dC008000000000000, %fd182;
	mul.f64 	%fd196, %fd195, 0d3FE0000000000000;
	mul.f64 	%fd197, %fd671, %fd671;
	mul.f64 	%fd198, %fd197, %fd175;
	mul.f64 	%fd199, %fd175, %fd198;
	mul.f64 	%fd200, %fd29, %fd29;
	sub.f64 	%fd201, %fd199, %fd200;
	div.rn.f64 	%fd202, %fd201, %fd197;
	mul.f64 	%fd203, %fd202, %fd176;
	mul.f64 	%fd204, %fd676, %fd676;
	mul.f64 	%fd205, %fd204, %fd175;
	mul.f64 	%fd206, %fd175, %fd205;
	sub.f64 	%fd207, %fd206, %fd200;
	div.rn.f64 	%fd208, %fd207, %fd204;
	mul.f64 	%fd209, %fd208, %fd179;
	sub.f64 	%fd210, %fd203, %fd209;
	mul.f64 	%fd211, %fd210, %fd196;
	sub.f64 	%fd212, %fd181, %fd211;
	div.rn.f64 	%fd213, %fd38, %fd171;
	mul.f64 	%fd214, %fd15, %fd213;
	div.rn.f64 	%fd215, %fd39, %fd171;
	mul.f64 	%fd216, %fd16, %fd215;
	mul.f64 	%fd217, %fd216, %fd179;
	fma.rn.f64 	%fd218, %fd214, %fd176, %fd217;
	div.rn.f64 	%fd219, %fd38, %fd193;
	mul.f64 	%fd220, %fd219, 0dC008000000000000;
	mul.f64 	%fd221, %fd220, 0d3FE0000000000000;
	mul.f64 	%fd222, %fd210, %fd221;
	sub.f64 	%fd223, %fd218, %fd222;
	div.rn.f64 	%fd224, %fd40, %fd171;
	mul.f64 	%fd225, %fd15, %fd224;
	div.rn.f64 	%fd226, %fd41, %fd171;
	mul.f64 	%fd227, %fd16, %fd226;
	mul.f64 	%fd228, %fd227, %fd179;
	fma.rn.f64 	%fd229, %fd225, %fd176, %fd228;
	div.rn.f64 	%fd230, %fd40, %fd193;
	mul.f64 	%fd231, %fd230, 0dC008000000000000;
	mul.f64 	%fd232, %fd231, 0d3FE0000000000000;
	mul.f64 	%fd233, %fd210, %fd232;
	sub.f64 	%fd234, %fd229, %fd233;
	div.rn.f64 	%fd235, %fd42, %fd171;
	mul.f64 	%fd236, %fd16, %fd235;
	mul.f64 	%fd237, %fd236, %fd179;
	fma.rn.f64 	%fd238, %fd214, %fd176, %fd237;
	sub.f64 	%fd239, %fd238, %fd222;
	div.rn.f64 	%fd240, %fd27, %fd171;
	mul.f64 	%fd241, %fd15, %fd240;
	sub.f64 	%fd242, %fd34, %fd240;
	mul.f64 	%fd243, %fd16, %fd242;
	mul.f64 	%fd244, %fd243, %fd179;
	fma.rn.f64 	%fd245, %fd241, %fd176, %fd244;
	div.rn.f64 	%fd246, %fd27, %fd193;
	fma.rn.f64 	%fd247, %fd246, 0dC008000000000000, %fd182;
	mul.f64 	%fd248, %fd247, 0d3FE0000000000000;
	mul.f64 	%fd249, %fd210, %fd248;
	sub.f64 	%fd250, %fd245, %fd249;
	div.rn.f64 	%fd251, %fd43, %fd171;
	mul.f64 	%fd252, %fd15, %fd251;
	div.rn.f64 	%fd253, %fd44, %fd171;
	mul.f64 	%fd254, %fd16, %fd253;
	mul.f64 	%fd255, %fd254, %fd179;
	fma.rn.f64 	%fd256, %fd252, %fd176, %fd255;
	div.rn.f64 	%fd257, %fd43, %fd193;
	mul.f64 	%fd258, %fd257, 0dC008000000000000;
	mul.f64 	%fd259, %fd258, 0d3FE0000000000000;
	mul.f64 	%fd260, %fd210, %fd259;
	sub.f64 	%fd261, %fd256, %fd260;
	div.rn.f64 	%fd262, %fd45, %fd171;
	mul.f64 	%fd263, %fd16, %fd262;
	mul.f64 	%fd264, %fd263, %fd179;
	fma.rn.f64 	%fd265, %fd225, %fd176, %fd264;
	sub.f64 	%fd266, %fd265, %fd233;
	div.rn.f64 	%fd267, %fd46, %fd171;
	mul.f64 	%fd268, %fd16, %fd267;
	mul.f64 	%fd269, %fd268, %fd179;
	fma.rn.f64 	%fd270, %fd252, %fd176, %fd269;
	sub.f64 	%fd271, %fd270, %fd260;
	div.rn.f64 	%fd272, %fd28, %fd171;
	mul.f64 	%fd273, %fd15, %fd272;
	sub.f64 	%fd274, %fd34, %fd272;
	mul.f64 	%fd275, %fd16, %fd274;
	mul.f64 	%fd276, %fd275, %fd179;
	fma.rn.f64 	%fd277, %fd273, %fd176, %fd276;
	div.rn.f64 	%fd278, %fd28, %fd193;
	fma.rn.f64 	%fd279, %fd278, 0dC008000000000000, %fd182;
	mul.f64 	%fd280, %fd279, 0d3FE0000000000000;
	mul.f64 	%fd281, %fd210, %fd280;
	sub.f64 	%fd282, %fd277, %fd281;
	fma.rn.f64 	%fd697, %fd47, %fd212, %fd697;
	mov.u32 	%r65, %tid.x;
	mov.u32 	%r66, %ntid.y;
	mov.u32 	%r67, %tid.y;
	mad.lo.s32 	%r68, %r65, %r66, %r67;
	mov.u32 	%r69, matrixSubBlock;
	mad.lo.s32 	%r70, %r68, 72, %r69;
	st.shared.f64 	[%r70], %fd697;
	fma.rn.f64 	%fd696, %fd47, %fd223, %fd696;
	st.shared.f64 	[%r70+8], %fd696;
	fma.rn.f64 	%fd695, %fd47, %fd234, %fd695;
	st.shared.f64 	[%r70+16], %fd695;
	fma.rn.f64 	%fd694, %fd47, %fd239, %fd694;
	st.shared.f64 	[%r70+24], %fd694;
	fma.rn.f64 	%fd693, %fd47, %fd250, %fd693;
	st.shared.f64 	[%r70+32], %fd693;
	fma.rn.f64 	%fd692, %fd47, %fd261, %fd692;
	st.shared.f64 	[%r70+40], %fd692;
	fma.rn.f64 	%fd691, %fd47, %fd266, %fd691;
	st.shared.f64 	[%r70+48], %fd691;
	fma.rn.f64 	%fd690, %fd47, %fd271, %fd690;
	st.shared.f64 	[%r70+56], %fd690;
	fma.rn.f64 	%fd689, %fd47, %fd282, %fd689;
	st.shared.f64 	[%r70+64], %fd689;
$L__BB0_5:
	ld.param.f64 	%fd665, [_Z10kernelDQC3PdddddPKdS1_S1_S1_S1_S1_S1_S1_iS1_S1__param_1];
	mov.u32 	%r71, %ctaid.z;
	cvt.rn.f64.u32 	%fd283, %r71;
	mul.f64 	%fd284, %fd665, %fd283;
	setp.lt.f64 	%p21, %fd284, 0d0000000000000000;
	@%p21 bra 	$L__BB0_7;
	ld.param.f64 	%fd677, [_Z10kernelDQC3PdddddPKdS1_S1_S1_S1_S1_S1_S1_iS1_S1__param_3];
	ld.param.f64 	%fd672, [_Z10kernelDQC3PdddddPKdS1_S1_S1_S1_S1_S1_S1_iS1_S1__param_2];
	ld.param.f64 	%fd666, [_Z10kernelDQC3PdddddPKdS1_S1_S1_S1_S1_S1_S1_iS1_S1__param_1];
	setp.ne.s32 	%p22, %r9, 2146435072;
	setp.eq.f64 	%p23, %fd29, 0d3FF0000000000000;
	setp.neu.f64 	%p24, %fd30, 0d7FF0000000000000;
	add.f64 	%fd285, %fd26, %fd27;
	add.f64 	%fd286, %fd285, %fd28;
	setp.ltu.f64 	%p25, %fd286, 0d0000000000000000;
	setp.ne.s32 	%p26, %r8, 2146435072;
	setp.eq.f64 	%p27, %fd286, 0d0000000000000000;
	{ // callseq 2, 0
	.param .b64 param0;
	st.param.f64 	[param0], %fd30;
	.param .b64 param1;
	st.param.f64 	[param1], 0d4008000000000000;
	.param .b64 retval0;
	call.uni (retval0), 
	__internal_accurate_pow, 
	(
	param0, 
	param1
	);
	ld.param.f64 	%fd288, [retval0];
	} // callseq 2
	neg.f64 	%fd290, %fd288;
	selp.f64 	%fd291, %fd290, %fd288, %p1;
	selp.f64 	%fd292, %fd31, %fd291, %p27;
	or.pred  	%p28, %p26, %p25;
	xor.pred  	%p29, %p26, %p28;
	mov.f64 	%fd293, 0d4008000000000000;
	add.rn.f64 	%fd294, %fd29, %fd293;
	selp.f64 	%fd295, %fd294, %fd292, %p29;
	selp.f64 	%fd296, %fd295, %fd32, %p24;
	selp.f64 	%fd297, %fd295, %fd296, %p28;
	selp.f64 	%fd298, 0d3FF0000000000000, %fd297, %p23;
	div.rn.f64 	%fd299, %fd26, %fd298;
	mul.f64 	%fd300, %fd15, %fd299;
	mov.u32 	%r72, %ctaid.z;
	cvt.rn.f64.u32 	%fd301, %r72;
	mul.f64 	%fd302, %fd666, %fd301;
	setp.gt.f64 	%p30, %fd302, %fd33;
	selp.f64 	%fd303, 0d3FF0000000000000, 0d0000000000000000, %p30;
	sub.f64 	%fd304, %fd34, %fd299;
	mul.f64 	%fd305, %fd16, %fd304;
	setp.gt.f64 	%p31, %fd302, %fd35;
	selp.f64 	%fd306, 0d3FF0000000000000, 0d0000000000000000, %p31;
	mul.f64 	%fd307, %fd305, %fd306;
	fma.rn.f64 	%fd308, %fd300, %fd303, %fd307;
	rcp.rn.f64 	%fd309, %fd298;
	{ // callseq 3, 0
	.param .b64 param0;
	st.param.f64 	[param0], %fd30;
	.param .b64 param1;
	st.param.f64 	[param1], 0d4014000000000000;
	.param .b64 retval0;
	call.uni (retval0), 
	__internal_accurate_pow, 
	(
	param0, 
	param1
	);
	ld.param.f64 	%fd310, [retval0];
	} // callseq 3
	neg.f64 	%fd312, %fd310;
	selp.f64 	%fd313, %fd312, %fd310, %p2;
	selp.f64 	%fd314, %fd36, %fd313, %p27;
	or.pred  	%p32, %p22, %p25;
	xor.pred  	%p33, %p22, %p32;
	mov.f64 	%fd315, 0d4014000000000000;
	add.rn.f64 	%fd316, %fd29, %fd315;
	selp.f64 	%fd317, %fd316, %fd314, %p33;
	selp.f64 	%fd318, %fd317, %fd37, %p24;
	selp.f64 	%fd319, %fd317, %fd318, %p32;
	selp.f64 	%fd320, 0d3FF0000000000000, %fd319, %p23;
	div.rn.f64 	%fd321, %fd26, %fd320;
	fma.rn.f64 	%fd322, %fd321, 0dC008000000000000, %fd309;
	mul.f64 	%fd323, %fd322, 0d3FE0000000000000;
	mul.f64 	%fd324, %fd672, %fd672;
	mul.f64 	%fd325, %fd324, %fd302;
	mul.f64 	%fd326, %fd302, %fd325;
	mul.f64 	%fd327, %fd29, %fd29;
	sub.f64 	%fd328, %fd326, %fd327;
	div.rn.f64 	%fd329, %fd328, %fd324;
	mul.f64 	%fd330, %fd329, %fd303;
	mul.f64 	%fd331, %fd677, %fd677;
	mul.f64 	%fd332, %fd331, %fd302;
	mul.f64 	%fd333, %fd302, %fd332;
	sub.f64 	%fd334, %fd333, %fd327;
	div.rn.f64 	%fd335, %fd334, %fd331;
	mul.f64 	%fd336, %fd335, %fd306;
	sub.f64 	%fd337, %fd330, %fd336;
	mul.f64 	%fd338, %fd337, %fd323;
	sub.f64 	%fd339, %fd308, %fd338;
	div.rn.f64 	%fd340, %fd38, %fd298;
	mul.f64 	%fd341, %fd15, %fd340;
	div.rn.f64 	%fd342, %fd39, %fd298;
	mul.f64 	%fd343, %fd16, %fd342;
	mul.f64 	%fd344, %fd343, %fd306;
	fma.rn.f64 	%fd345, %fd341, %fd303, %fd344;
	div.rn.f64 	%fd346, %fd38, %fd320;
	mul.f64 	%fd347, %fd346, 0dC008000000000000;
	mul.f64 	%fd348, %fd347, 0d3FE0000000000000;
	mul.f64 	%fd349, %fd337, %fd348;
	sub.f64 	%fd350, %fd345, %fd349;
	div.rn.f64 	%fd351, %fd40, %fd298;
	mul.f64 	%fd352, %fd15, %fd351;
	div.rn.f64 	%fd353, %fd41, %fd298;
	mul.f64 	%fd354, %fd16, %fd353;
	mul.f64 	%fd355, %fd354, %fd306;
	fma.rn.f64 	%fd356, %fd352, %fd303, %fd355;
	div.rn.f64 	%fd357, %fd40, %fd320;
	mul.f64 	%fd358, %fd357, 0dC008000000000000;
	mul.f64 	%fd359, %fd358, 0d3FE0000000000000;
	mul.f64 	%fd360, %fd337, %fd359;
	sub.f64 	%fd361, %fd356, %fd360;
	div.rn.f64 	%fd362, %fd42, %fd298;
	mul.f64 	%fd363, %fd16, %fd362;
	mul.f64 	%fd364, %fd363, %fd306;
	fma.rn.f64 	%fd365, %fd341, %fd303, %fd364;
	sub.f64 	%fd366, %fd365, %fd349;
	div.rn.f64 	%fd367, %fd27, %fd298;
	mul.f64 	%fd368, %fd15, %fd367;
	sub.f64 	%fd369, %fd34, %fd367;
	mul.f64 	%fd370, %fd16, %fd369;
	mul.f64 	%fd371, %fd370, %fd306;
	fma.rn.f64 	%fd372, %fd368, %fd303, %fd371;
	div.rn.f64 	%fd373, %fd27, %fd320;
	fma.rn.f64 	%fd374, %fd373, 0dC008000000000000, %fd309;
	mul.f64 	%fd375, %fd374, 0d3FE0000000000000;
	mul.f64 	%fd376, %fd337, %fd375;
	sub.f64 	%fd377, %fd372, %fd376;
	div.rn.f64 	%fd378, %fd43, %fd298;
	mul.f64 	%fd379, %fd15, %fd378;
	div.rn.f64 	%fd380, %fd44, %fd298;
	mul.f64 	%fd381, %fd16, %fd380;
	mul.f64 	%fd382, %fd381, %fd306;
	fma.rn.f64 	%fd383, %fd379, %fd303, %fd382;
	div.rn.f64 	%fd384, %fd43, %fd320;
	mul.f64 	%fd385, %fd384, 0dC008000000000000;
	mul.f64 	%fd386, %fd385, 0d3FE0000000000000;
	mul.f64 	%fd387, %fd337, %fd386;
	sub.f64 	%fd388, %fd383, %fd387;
	div.rn.f64 	%fd389, %fd45, %fd298;
	mul.f64 	%fd390, %fd16, %fd389;
	mul.f64 	%fd391, %fd390, %fd306;
	fma.rn.f64 	%fd392, %fd352, %fd303, %fd391;
	sub.f64 	%fd393, %fd392, %fd360;
	div.rn.f64 	%fd394, %fd46, %fd298;
	mul.f64 	%fd395, %fd16, %fd394;
	mul.f64 	%fd396, %fd395, %fd306;
	fma.rn.f64 	%fd397, %fd379, %fd303, %fd396;
	sub.f64 	%fd398, %fd397, %fd387;
	div.rn.f64 	%fd399, %fd28, %fd298;
	mul.f64 	%fd400, %fd15, %fd399;
	sub.f64 	%fd401, %fd34, %fd399;
	mul.f64 	%fd402, %fd16, %fd401;
	mul.f64 	%fd403, %fd402, %fd306;
	fma.rn.f64 	%fd404, %fd400, %fd303, %fd403;
	div.rn.f64 	%fd405, %fd28, %fd320;
	fma.rn.f64 	%fd406, %fd405, 0dC008000000000000, %fd309;
	mul.f64 	%fd407, %fd406, 0d3FE0000000000000;
	mul.f64 	%fd408, %fd337, %fd407;
	sub.f64 	%fd409, %fd404, %fd408;
	mul.f64 	%fd410, %fd47, 0dC000000000000000;
	fma.rn.f64 	%fd697, %fd410, %fd339, %fd697;
	mov.u32 	%r73, %tid.x;
	mov.u32 	%r74, %ntid.y;
	mov.u32 	%r75, %tid.y;
	mad.lo.s32 	%r76, %r73, %r74, %r75;
	mov.u32 	%r77, matrixSubBlock;
	mad.lo.s32 	%r78, %r76, 72, %r77;
	st.shared.f64 	[%r78], %fd697;
	fma.rn.f64 	%fd696, %fd410, %fd350, %fd696;
	st.shared.f64 	[%r78+8], %fd696;
	fma.rn.f64 	%fd695, %fd410, %fd361, %fd695;
	st.shared.f64 	[%r78+16], %fd695;
	fma.rn.f64 	%fd694, %fd410, %fd366, %fd694;
	st.shared.f64 	[%r78+24], %fd694;
	fma.rn.f64 	%fd693, %fd410, %fd377, %fd693;
	st.shared.f64 	[%r78+32], %fd693;
	fma.rn.f64 	%fd692, %fd410, %fd388, %fd692;
	st.shared.f64 	[%r78+40], %fd692;
	fma.rn.f64 	%fd691, %fd410, %fd393, %fd691;
	st.shared.f64 	[%r78+48], %fd691;
	fma.rn.f64 	%fd690, %fd410, %fd398, %fd690;
	st.shared.f64 	[%r78+56], %fd690;
	fma.rn.f64 	%fd689, %fd410, %fd409, %fd689;
	st.shared.f64 	[%r78+64], %fd689;
$L__BB0_7:
	ld.param.f64 	%fd667, [_Z10kernelDQC3PdddddPKdS1_S1_S1_S1_S1_S1_S1_iS1_S1__param_1];
	mov.u32 	%r79, %ctaid.z;
	add.s32 	%r80, %r79, 1;
	cvt.rn.f64.u32 	%fd411, %r80;
	mul.f64 	%fd412, %fd667, %fd411;
	setp.lt.f64 	%p34, %fd412, 0d0000000000000000;
	@%p34 bra 	$L__BB0_9;
	ld.param.f64 	%fd678, [_Z10kernelDQC3PdddddPKdS1_S1_S1_S1_S1_S1_S1_iS1_S1__param_3];
	ld.param.f64 	%fd673, [_Z10kernelDQC3PdddddPKdS1_S1_S1_S1_S1_S1_S1_iS1_S1__param_2];
	ld.param.f64 	%fd668, [_Z10kernelDQC3PdddddPKdS1_S1_S1_S1_S1_S1_S1_iS1_S1__param_1];
	setp.ne.s32 	%p35, %r9, 2146435072;
	setp.eq.f64 	%p36, %fd29, 0d3FF0000000000000;
	setp.neu.f64 	%p37, %fd30, 0d7FF0000000000000;
	add.f64 	%fd413, %fd26, %fd27;
	add.f64 	%fd414, %fd413, %fd28;
	setp.ltu.f64 	%p38, %fd414, 0d0000000000000000;
	setp.ne.s32 	%p39, %r8, 2146435072;
	setp.eq.f64 	%p40, %fd414, 0d0000000000000000;
	{ // callseq 4, 0
	.param .b64 param0;
	st.param.f64 	[param0], %fd30;
	.param .b64 param1;
	st.param.f64 	[param1], 0d4008000000000000;
	.param .b64 retval0;
	call.uni (retval0), 
	__internal_accurate_pow, 
	(
	param0, 
	param1
	);
	ld.param.f64 	%fd416, [retval0];
	} // callseq 4
	neg.f64 	%fd418, %fd416;
	selp.f64 	%fd419, %fd418, %fd416, %p1;
	selp.f64 	%fd420, %fd31, %fd419, %p40;
	or.pred  	%p41, %p39, %p38;
	xor.pred  	%p42, %p39, %p41;
	mov.f64 	%fd421, 0d4008000000000000;
	add.rn.f64 	%fd422, %fd29, %fd421;
	selp.f64 	%fd423, %fd422, %fd420, %p42;
	selp.f64 	%fd424, %fd423, %fd32, %p37;
	selp.f64 	%fd425, %fd423, %fd424, %p41;
	selp.f64 	%fd426, 0d3FF0000000000000, %fd425, %p36;
	div.rn.f64 	%fd427, %fd26, %fd426;
	mul.f64 	%fd428, %fd15, %fd427;
	mov.u32 	%r81, %ctaid.z;
	add.s32 	%r82, %r81, 1;
	cvt.rn.f64.u32 	%fd429, %r82;
	mul.f64 	%fd430, %fd668, %fd429;
	setp.gt.f64 	%p43, %fd430, %fd33;
	selp.f64 	%fd431, 0d3FF0000000000000, 0d0000000000000000, %p43;
	sub.f64 	%fd432, %fd34, %fd427;
	mul.f64 	%fd433, %fd16, %fd432;
	setp.gt.f64 	%p44, %fd430, %fd35;
	selp.f64 	%fd434, 0d3FF0000000000000, 0d0000000000000000, %p44;
	mul.f64 	%fd435, %fd433, %fd434;
	fma.rn.f64 	%fd436, %fd428, %fd431, %fd435;
	rcp.rn.f64 	%fd437, %fd426;
	{ // callseq 5, 0
	.param .b64 param0;
	st.param.f64 	[param0], %fd30;
	.param .b64 param1;
	st.param.f64 	[param1], 0d4014000000000000;
	.param .b64 retval0;
	call.uni (retval0), 
	__internal_accurate_pow, 
	(
	param0, 
	param1
	);
	ld.param.f64 	%fd438, [retval0];
	} // callseq 5
	neg.f64 	%fd440, %fd438;
	selp.f64 	%fd441, %fd440, %fd438, %p2;
	selp.f64 	%fd442, %fd36, %fd441, %p40;
	or.pred  	%p45, %p35, %p38;
	xor.pred  	%p46, %p35, %p45;
	mov.f64 	%fd443, 0d4014000000000000;
	add.rn.f64 	%fd444, %fd29, %fd443;
	selp.f64 	%fd445, %fd444, %fd442, %p46;
	selp.f64 	%fd446, %fd445, %fd37, %p37;
	selp.f64 	%fd447, %fd445, %fd446, %p45;
	selp.f64 	%fd448, 0d3FF0000000000000, %fd447, %p36;
	div.rn.f64 	%fd449, %fd26, %fd448;
	fma.rn.f64 	%fd450, %fd449, 0dC008000000000000, %fd437;
	mul.f64 	%fd451, %fd450, 0d3FE0000000000000;
	mul.f64 	%fd452, %fd673, %fd673;
	mul.f64 	%fd453, %fd452, %fd430;
	mul.f64 	%fd454, %fd430, %fd453;
	mul.f64 	%fd455, %fd29, %fd29;
	sub.f64 	%fd456, %fd454, %fd455;
	div.rn.f64 	%fd457, %fd456, %fd452;
	mul.f64 	%fd458, %fd457, %fd431;
	mul.f64 	%fd459, %fd678, %fd678;
	mul.f64 	%fd460, %fd459, %fd430;
	mul.f64 	%fd461, %fd430, %fd460;
	sub.f64 	%fd462, %fd461, %fd455;
	div.rn.f64 	%fd463, %fd462, %fd459;
	mul.f64 	%fd464, %fd463, %fd434;
	sub.f64 	%fd465, %fd458, %fd464;
	mul.f64 	%fd466, %fd465, %fd451;
	sub.f64 	%fd467, %fd436, %fd466;
	div.rn.f64 	%fd468, %fd38, %fd426;
	mul.f64 	%fd469, %fd15, %fd468;
	div.rn.f64 	%fd470, %fd39, %fd426;
	mul.f64 	%fd471, %fd16, %fd470;
	mul.f64 	%fd472, %fd471, %fd434;
	fma.rn.f64 	%fd473, %fd469, %fd431, %fd472;
	div.rn.f64 	%fd474, %fd38, %fd448;
	mul.f64 	%fd475, %fd474, 0dC008000000000000;
	mul.f64 	%fd476, %fd475, 0d3FE0000000000000;
	mul.f64 	%fd477, %fd465, %fd476;
	sub.f64 	%fd478, %fd473, %fd477;
	div.rn.f64 	%fd479, %fd40, %fd426;
	mul.f64 	%fd480, %fd15, %fd479;
	div.rn.f64 	%fd481, %fd41, %fd426;
	mul.f64 	%fd482, %fd16, %fd481;
	mul.f64 	%fd483, %fd482, %fd434;
	fma.rn.f64 	%fd484, %fd480, %fd431, %fd483;
	div.rn.f64 	%fd485, %fd40, %fd448;
	mul.f64 	%fd486, %fd485, 0dC008000000000000;
	mul.f64 	%fd487, %fd486, 0d3FE0000000000000;
	mul.f64 	%fd488, %fd465, %fd487;
	sub.f64 	%fd489, %fd484, %fd488;
	div.rn.f64 	%fd490, %fd42, %fd426;
	mul.f64 	%fd491, %fd16, %fd490;
	mul.f64 	%fd492, %fd491, %fd434;
	fma.rn.f64 	%fd493, %fd469, %fd431, %fd492;
	sub.f64 	%fd494, %fd493, %fd477;
	div.rn.f64 	%fd495, %fd27, %fd426;
	mul.f64 	%fd496, %fd15, %fd495;
	sub.f64 	%fd497, %fd34, %fd495;
	mul.f64 	%fd498, %fd16, %fd497;
	mul.f64 	%fd499, %fd498, %fd434;
	fma.rn.f64 	%fd500, %fd496, %fd431, %fd499;
	div.rn.f64 	%fd501, %fd27, %fd448;
	fma.rn.f64 	%fd502, %fd501, 0dC008000000000000, %fd437;
	mul.f64 	%fd503, %fd502, 0d3FE0000000000000;
	mul.f64 	%fd504, %fd465, %fd503;
	sub.f64 	%fd505, %fd500, %fd504;
	div.rn.f64 	%fd506, %fd43, %fd426;
	mul.f64 	%fd507, %fd15, %fd506;
	div.rn.f64 	%fd508, %fd44, %fd426;
	mul.f64 	%fd509, %fd16, %fd508;
	mul.f64 	%fd510, %fd509, %fd434;
	fma.rn.f64 	%fd511, %fd507, %fd431, %fd510;
	div.rn.f64 	%fd512, %fd43, %fd448;
	mul.f64 	%fd513, %fd512, 0dC008000000000000;
	mul.f64 	%fd514, %fd513, 0d3FE0000000000000;
	mul.f64 	%fd515, %fd465, %fd514;
	sub.f64 	%fd516, %fd511, %fd515;
	div.rn.f64 	%fd517, %fd45, %fd426;
	mul.f64 	%fd518, %fd16, %fd517;
	mul.f64 	%fd519, %fd518, %fd434;
	fma.rn.f64 	%fd520, %fd480, %fd431, %fd519;
	sub.f64 	%fd521, %fd520, %fd488;
	div.rn.f64 	%fd522, %fd46, %fd426;
	mul.f64 	%fd523, %fd16, %fd522;
	mul.f64 	%fd524, %fd523, %fd434;
	fma.rn.f64 	%fd525, %fd507, %fd431, %fd524;
	sub.f64 	%fd526, %fd525, %fd515;
	div.rn.f64 	%fd527, %fd28, %fd426;
	mul.f64 	%fd528, %fd15, %fd527;
	sub.f64 	%fd529, %fd34, %fd527;
	mul.f64 	%fd530, %fd16, %fd529;
	mul.f64 	%fd531, %fd530, %fd434;
	fma.rn.f64 	%fd532, %fd528, %fd431, %fd531;
	div.rn.f64 	%fd533, %fd28, %fd448;
	fma.rn.f64 	%fd534, %fd533, 0dC008000000000000, %fd437;
	mul.f64 	%fd535, %fd534, 0d3FE0000000000000;
	mul.f64 	%fd536, %fd465, %fd535;
	sub.f64 	%fd537, %fd532, %fd536;
	fma.rn.f64 	%fd697, %fd47, %fd467, %fd697;
	mov.u32 	%r83, %tid.x;
	mov.u32 	%r84, %ntid.y;
	mov.u32 	%r85, %tid.y;
	mad.lo.s32 	%r86, %r83, %r84, %r85;
	mov.u32 	%r87, matrixSubBlock;
	mad.lo.s32 	%r88, %r86, 72, %r87;
	st.shared.f64 	[%r88], %fd697;
	fma.rn.f64 	%fd696, %fd47, %fd478, %fd696;
	st.shared.f64 	[%r88+8], %fd696;
	fma.rn.f64 	%fd695, %fd47, %fd489, %fd695;
	st.shared.f64 	[%r88+16], %fd695;
	fma.rn.f64 	%fd694, %fd47, %fd494, %fd694;
	st.shared.f64 	[%r88+24], %fd694;
	fma.rn.f64 	%fd693, %fd47, %fd505, %fd693;
	st.shared.f64 	[%r88+32], %fd693;
	fma.rn.f64 	%fd692, %fd47, %fd516, %fd692;
	st.shared.f64 	[%r88+40], %fd692;
	fma.rn.f64 	%fd691, %fd47, %fd521, %fd691;
	st.shared.f64 	[%r88+48], %fd691;
	fma.rn.f64 	%fd690, %fd47, %fd526, %fd690;
	st.shared.f64 	[%r88+56], %fd690;
	fma.rn.f64 	%fd689, %fd47, %fd537, %fd689;
	st.shared.f64 	[%r88+64], %fd689;
$L__BB0_9:
	add.s32 	%r132, %r132, 1;
	setp.ne.s32 	%p47, %r132, 0;
	add.s64 	%rd90, %rd90, 8;
	add.s64 	%rd89, %rd89, 8;
	add.s64 	%rd88, %rd88, 8;
	add.s64 	%rd87, %rd87, 8;
	@%p47 bra 	$L__BB0_3;
$L__BB0_10:
	mov.u32 	%r14, %tid.x;
	mov.u32 	%r134, %ntid.y;
	mov.u32 	%r12, %tid.y;
	mad.lo.s32 	%r89, %r14, %r134, %r12;
	mov.u32 	%r90, matrixSubBlock;
	mad.lo.s32 	%r11, %r89, 72, %r90;
	bar.sync 	0;
	mov.u32 	%r91, %ntid.x;
	cvt.rn.f32.u32 	%f1, %r91;
	mov.b32 	%r92, %f1;
	add.s32 	%r93, %r92, -1060439283;
	and.b32  	%r94, %r93, -8388608;
	sub.s32 	%r95, %r92, %r94;
	mov.b32 	%f2, %r95;
	cvt.rn.f32.s32 	%f3, %r94;
	fma.rn.f32 	%f4, %f3, 0f34000000, 0f00000000;
	add.f32 	%f5, %f2, 0fBF800000;
	fma.rn.f32 	%f6, %f5, 0f3DC6B27F, 0fBE2C7F30;
	fma.rn.f32 	%f7, %f6, %f5, 0f3E2FCF2A;
	fma.rn.f32 	%f8, %f7, %f5, 0fBE374E43;
	fma.rn.f32 	%f9, %f8, %f5, 0f3E520BF4;
	fma.rn.f32 	%f10, %f9, %f5, 0fBE763C8B;
	fma.rn.f32 	%f11, %f10, %f5, 0f3E93BF99;
	fma.rn.f32 	%f12, %f11, %f5, 0fBEB8AA49;
	fma.rn.f32 	%f13, %f12, %f5, 0f3EF6384A;
	fma.rn.f32 	%f14, %f13, %f5, 0fBF38AA3B;
	mul.f32 	%f15, %f5, %f14;
	mul.f32 	%f16, %f5, %f15;
	fma.rn.f32 	%f17, %f5, 0f3FB8AA3B, %f16;
	add.f32 	%f18, %f4, %f17;
	setp.gt.u32 	%p48, %r92, 2139095039;
	fma.rn.f32 	%f19, %f1, 0f7F800000, 0f7F800000;
	selp.f32 	%f20, %f19, %f18, %p48;
	cvt.rmi.f32.f32 	%f21, %f20;
	cvt.rzi.s32.f32 	%r96, %f21;
	cvt.rn.f64.s32 	%fd538, %r96;
	mov.f64 	%fd539, 0d4000000000000000;
	{
	.reg .b32 %temp; 
	mov.b64 	{%temp, %r97}, %fd539;
	}
	{
	.reg .b32 %temp; 
	mov.b64 	{%temp, %r98}, %fd538;
	}
	shr.u32 	%r99, %r98, 20;
	and.b32  	%r100, %r99, 2047;
	add.s32 	%r101, %r100, -1012;
	mov.b64 	%rd64, %fd538;
	shl.b64 	%rd65, %rd64, %r101;
	setp.eq.s64 	%p49, %rd65, -9223372036854775808;
	{ // callseq 6, 0
	.param .b64 param0;
	st.param.f64 	[param0], 0d4000000000000000;
	.param .b64 param1;
	st.param.f64 	[param1], %fd538;
	.param .b64 retval0;
	call.uni (retval0), 
	__internal_accurate_pow, 
	(
	param0, 
	param1
	);
	ld.param.f64 	%fd540, [retval0];
	} // callseq 6
	setp.lt.s32 	%p50, %r97, 0;
	neg.f64 	%fd542, %fd540;
	selp.f64 	%fd543, %fd542, %fd540, %p49;
	selp.f64 	%fd544, %fd543, %fd540, %p50;
	setp.eq.s32 	%p51, %r96, 0;
	selp.f64 	%fd545, 0d3FF0000000000000, %fd544, %p51;
	cvt.rzi.u32.f64 	%r133, %fd545;
	add.s32 	%r102, %r133, %r14;
	mul.lo.s32 	%r16, %r102, %r134;
	setp.ge.u32 	%p52, %r102, %r91;
	@%p52 bra 	$L__BB0_12;
	add.s32 	%r103, %r16, %r12;
	mad.lo.s32 	%r105, %r103, 72, %r90;
	ld.shared.f64 	%fd546, [%r105];
	ld.shared.f64 	%fd547, [%r11];
	add.f64 	%fd548, %fd546, %fd547;
	st.shared.f64 	[%r11], %fd548;
	ld.shared.f64 	%fd549, [%r105+8];
	ld.shared.f64 	%fd550, [%r11+8];
	add.f64 	%fd551, %fd549, %fd550;
	st.shared.f64 	[%r11+8], %fd551;
	ld.shared.f64 	%fd552, [%r105+16];
	ld.shared.f64 	%fd553, [%r11+16];
	add.f64 	%fd554, %fd552, %fd553;
	st.shared.f64 	[%r11+16], %fd554;
	ld.shared.f64 	%fd555, [%r105+24];
	ld.shared.f64 	%fd556, [%r11+24];
	add.f64 	%fd557, %fd555, %fd556;
	st.shared.f64 	[%r11+24], %fd557;
	ld.shared.f64 	%fd558, [%r105+32];
	ld.shared.f64 	%fd559, [%r11+32];
	add.f64 	%fd560, %fd558, %fd559;
	st.shared.f64 	[%r11+32], %fd560;
	ld.shared.f64 	%fd561, [%r105+40];
	ld.shared.f64 	%fd562, [%r11+40];
	add.f64 	%fd563, %fd561, %fd562;
	st.shared.f64 	[%r11+40], %fd563;
	ld.shared.f64 	%fd564, [%r105+48];
	ld.shared.f64 	%fd565, [%r11+48];
	add.f64 	%fd566, %fd564, %fd565;
	st.shared.f64 	[%r11+48], %fd566;
	ld.shared.f64 	%fd567, [%r105+56];
	ld.shared.f64 	%fd568, [%r11+56];
	add.f64 	%fd569, %fd567, %fd568;
	st.shared.f64 	[%r11+56], %fd569;
	ld.shared.f64 	%fd570, [%r105+64];
	ld.shared.f64 	%fd571, [%r11+64];
	add.f64 	%fd572, %fd570, %fd571;
	st.shared.f64 	[%r11+64], %fd572;
$L__BB0_12:
	bar.sync 	0;
	setp.lt.u32 	%p53, %r133, 2;
	@%p53 bra 	$L__BB0_13;
	bra.uni 	$L__BB0_20;
$L__BB0_13:
	setp.lt.u32 	%p56, %r134, 2;
	@%p56 bra 	$L__BB0_17;
$L__BB0_14:
	shr.u32 	%r20, %r134, 1;
	setp.ge.u32 	%p57, %r12, %r20;
	@%p57 bra 	$L__BB0_16;
	mad.lo.s32 	%r110, %r20, 72, %r11;
	ld.shared.f64 	%fd600, [%r110];
	ld.shared.f64 	%fd601, [%r11];
	add.f64 	%fd602, %fd600, %fd601;
	st.shared.f64 	[%r11], %fd602;
	ld.shared.f64 	%fd603, [%r110+8];
	ld.shared.f64 	%fd604, [%r11+8];
	add.f64 	%fd605, %fd603, %fd604;
	st.shared.f64 	[%r11+8], %fd605;
	ld.shared.f64 	%fd606, [%r110+16];
	ld.shared.f64 	%fd607, [%r11+16];
	add.f64 	%fd608, %fd606, %fd607;
	st.shared.f64 	[%r11+16], %fd608;
	ld.shared.f64 	%fd609, [%r110+24];
	ld.shared.f64 	%fd610, [%r11+24];
	add.f64 	%fd611, %fd609, %fd610;
	st.shared.f64 	[%r11+24], %fd611;
	ld.shared.f64 	%fd612, [%r110+32];
	ld.shared.f64 	%fd613, [%r11+32];
	add.f64 	%fd614, %fd612, %fd613;
	st.shared.f64 	[%r11+32], %fd614;
	ld.shared.f64 	%fd615, [%r110+40];
	ld.shared.f64 	%fd616, [%r11+40];
	add.f64 	%fd617, %fd615, %fd616;
	st.shared.f64 	[%r11+40], %fd617;
	ld.shared.f64 	%fd618, [%r110+48];
	ld.shared.f64 	%fd619, [%r11+48];
	add.f64 	%fd620, %fd618, %fd619;
	st.shared.f64 	[%r11+48], %fd620;
	ld.shared.f64 	%fd621, [%r110+56];
	ld.shared.f64 	%fd622, [%r11+56];
	add.f64 	%fd623, %fd621, %fd622;
	st.shared.f64 	[%r11+56], %fd623;
	ld.shared.f64 	%fd624, [%r110+64];
	ld.shared.f64 	%fd625, [%r11+64];
	add.f64 	%fd626, %fd624, %fd625;
	st.shared.f64 	[%r11+64], %fd626;
$L__BB0_16:
	bar.sync 	0;
	setp.gt.u32 	%p58, %r134, 3;
	mov.u32 	%r134, %r20;
	@%p58 bra 	$L__BB0_14;
$L__BB0_17:
	or.b32  	%r111, %r14, %r12;
	setp.ne.s32 	%p59, %r111, 0;
	@%p59 bra 	$L__BB0_19;
	ld.param.f64 	%fd679, [_Z10kernelDQC3PdddddPKdS1_S1_S1_S1_S1_S1_S1_iS1_S1__param_4];
	ld.param.u64 	%rd86, [_Z10kernelDQC3PdddddPKdS1_S1_S1_S1_S1_S1_S1_iS1_S1__param_0];
	cvta.to.global.u64 	%rd67, %rd86;
	mov.u32 	%r112, %nctaid.x;
	mov.u32 	%r113, %nctaid.y;
	mov.u32 	%r114, %ctaid.z;
	mul.lo.s32 	%r115, %r113, %r114;
	mul.lo.s32 	%r116, %r115, 9;
	mov.u32 	%r117, %ctaid.x;
	mul.lo.s32 	%r118, %r117, 3;
	mov.u32 	%r119, %ctaid.y;
	mad.lo.s32 	%r120, %r119, 9, %r116;
	mad.lo.s32 	%r121, %r120, %r112, %r118;
	ld.shared.v2.f64 	{%fd627, %fd628}, [matrixSubBlock];
	div.rn.f64 	%fd629, %fd627, %fd679;
	mul.wide.u32 	%rd68, %r121, 8;
	add.s64 	%rd69, %rd67, %rd68;
	ld.global.f64 	%fd630, [%rd69];
	add.f64 	%fd631, %fd630, %fd629;
	st.global.f64 	[%rd69], %fd631;
	add.s32 	%r122, %r120, 3;
	mad.lo.s32 	%r123, %r122, %r112, %r118;
	div.rn.f64 	%fd632, %fd628, %fd679;
	mul.wide.u32 	%rd70, %r123, 8;
	add.s64 	%rd71, %rd67, %rd70;
	ld.global.f64 	%fd633, [%rd71];
	add.f64 	%fd634, %fd633, %fd632;
	st.global.f64 	[%rd71], %fd634;
	add.s32 	%r124, %r120, 6;
	mad.lo.s32 	%r125, %r124, %r112, %r118;
	ld.shared.v2.f64 	{%fd635, %fd636}, [matrixSubBlock+16];
	div.rn.f64 	%fd637, %fd635, %fd679;
	mul.wide.u32 	%rd72, %r125, 8;
	add.s64 	%rd73, %rd67, %rd72;
	ld.global.f64 	%fd638, [%rd73];
	add.f64 	%fd639, %fd638, %fd637;
	st.global.f64 	[%rd73], %fd639;
	add.s32 	%r126, %r121, 1;
	div.rn.f64 	%fd640, %fd636, %fd679;
	mul.wide.u32 	%rd74, %r126, 8;
	add.s64 	%rd75, %rd67, %rd74;
	ld.global.f64 	%fd641, [%rd75];
	add.f64 	%fd642, %fd641, %fd640;
	st.global.f64 	[%rd75], %fd642;
	add.s32 	%r127, %r123, 1;
	ld.shared.v2.f64 	{%fd643, %fd644}, [matrixSubBlock+32];
	div.rn.f64 	%fd645, %fd643, %fd679;
	mul.wide.u32 	%rd76, %r127, 8;
	add.s64 	%rd77, %rd67, %rd76;
	ld.global.f64 	%fd646, [%rd77];
	add.f64 	%fd647, %fd646, %fd645;
	st.global.f64 	[%rd77], %fd647;
	add.s32 	%r128, %r125, 1;
	div.rn.f64 	%fd648, %fd644, %fd679;
	mul.wide.u32 	%rd78, %r128, 8;
	add.s64 	%rd79, %rd67, %rd78;
	ld.global.f64 	%fd649, [%rd79];
	add.f64 	%fd650, %fd649, %fd648;
	st.global.f64 	[%rd79], %fd650;
	add.s32 	%r129, %r121, 2;
	ld.shared.v2.f64 	{%fd651, %fd652}, [matrixSubBlock+48];
	div.rn.f64 	%fd653, %fd651, %fd679;
	mul.wide.u32 	%rd80, %r129, 8;
	add.s64 	%rd81, %rd67, %rd80;
	ld.global.f64 	%fd654, [%rd81];
	add.f64 	%fd655, %fd654, %fd653;
	st.global.f64 	[%rd81], %fd655;
	add.s32 	%r130, %r123, 2;
	div.rn.f64 	%fd656, %fd652, %fd679;
	mul.wide.u32 	%rd82, %r130, 8;
	add.s64 	%rd83, %rd67, %rd82;
	ld.global.f64 	%fd657, [%rd83];
	add.f64 	%fd658, %fd657, %fd656;
	st.global.f64 	[%rd83], %fd658;
	add.s32 	%r131, %r125, 2;
	ld.shared.f64 	%fd659, [matrixSubBlock+64];
	div.rn.f64 	%fd660, %fd659, %fd679;
	mul.wide.u32 	%rd84, %r131, 8;
	add.s64 	%rd85, %rd67, %rd84;
	ld.global.f64 	%fd661, [%rd85];
	add.f64 	%fd662, %fd661, %fd660;
	st.global.f64 	[%rd85], %fd662;
$L__BB0_19:
	ret;
$L__BB0_20:
	shr.u32 	%r18, %r133, 1;
	setp.ge.u32 	%p54, %r14, %r18;
	@%p54 bra 	$L__BB0_22;
	add.s32 	%r106, %r18, %r14;
	mad.lo.s32 	%r107, %r106, %r134, %r12;
	mad.lo.s32 	%r109, %r107, 72, %r90;
	ld.shared.f64 	%fd573, [%r109];
	ld.shared.f64 	%fd574, [%r11];
	add.f64 	%fd575, %fd573, %fd574;
	st.shared.f64 	[%r11], %fd575;
	ld.shared.f64 	%fd576, [%r109+8];
	ld.shared.f64 	%fd577, [%r11+8];
	add.f64 	%fd578, %fd576, %fd577;
	st.shared.f64 	[%r11+8], %fd578;
	ld.shared.f64 	%fd579, [%r109+16];
	ld.shared.f64 	%fd580, [%r11+16];
	add.f64 	%fd581, %fd579, %fd580;
	st.shared.f64 	[%r11+16], %fd581;
	ld.shared.f64 	%fd582, [%r109+24];
	ld.shared.f64 	%fd583, [%r11+24];
	add.f64 	%fd584, %fd582, %fd583;
	st.shared.f64 	[%r11+24], %fd584;
	ld.shared.f64 	%fd585, [%r109+32];
	ld.shared.f64 	%fd586, [%r11+32];
	add.f64 	%fd587, %fd585, %fd586;
	st.shared.f64 	[%r11+32], %fd587;
	ld.shared.f64 	%fd588, [%r109+40];
	ld.shared.f64 	%fd589, [%r11+40];
	add.f64 	%fd590, %fd588, %fd589;
	st.shared.f64 	[%r11+40], %fd590;
	ld.shared.f64 	%fd591, [%r109+48];
	ld.shared.f64 	%fd592, [%r11+48];
	add.f64 	%fd593, %fd591, %fd592;
	st.shared.f64 	[%r11+48], %fd593;
	ld.shared.f64 	%fd594, [%r109+56];
	ld.shared.f64 	%fd595, [%r11+56];
	add.f64 	%fd596, %fd594, %fd595;
	st.shared.f64 	[%r11+56], %fd596;
	ld.shared.f64 	%fd597, [%r109+64];
	ld.shared.f64 	%fd598, [%r11+64];
	add.f64 	%fd599, %fd597, %fd598;
	st.shared.f64 	[%r11+64], %fd599;
$L__BB0_22:
	bar.sync 	0;
	setp.lt.u32 	%p55, %r133, 4;
	mov.u32 	%r133, %r18;
	@%p55 bra 	$L__BB0_13;
	bra.uni 	$L__BB0_20;

}
.func  (.param .b64 func_retval0) __internal_accurate_pow(
	.param .b64 __internal_accurate_pow_param_0,
	.param .b64 __internal_accurate_pow_param_1
)
{
	.reg .pred 	%p<8>;
	.reg .b32 	%r<49>;
	.reg .b32 	%f<3>;
	.reg .b64 	%fd<109>;

	ld.param.f64 	%fd10, [__internal_accurate_pow_param_0];
	ld.param.f64 	%fd11, [__internal_accurate_pow_param_1];
	{
	.reg .b32 %temp; 
	mov.b64 	{%temp, %r46}, %fd10;
	}
	{
	.reg .b32 %temp; 
	mov.b64 	{%r45, %temp}, %fd10;
	}
	shr.u32 	%r47, %r46, 20;
	setp.gt.u32 	%p1, %r46, 1048575;
	@%p1 bra 	$L__BB1_2;
	mul.f64 	%fd12, %fd10, 0d4350000000000000;
	{
	.reg .b32 %temp; 
	mov.b64 	{%temp, %r46}, %fd12;
	}
	{
	.reg .b32 %temp; 
	mov.b64 	{%r45, %temp}, %fd12;
	}
	shr.u32 	%r16, %r46, 20;
	add.s32 	%r47, %r16, -54;
$L__BB1_2:
	add.s32 	%r48, %r47, -1023;
	and.b32  	%r17, %r46, -2146435073;
	or.b32  	%r18, %r17, 1072693248;
	mov.b64 	%fd107, {%r45, %r18};
	setp.lt.u32 	%p2, %r18, 1073127583;
	@%p2 bra 	$L__BB1_4;
	{
	.reg .b32 %temp; 
	mov.b64 	{%r19, %temp}, %fd107;
	}
	{
	.reg .b32 %temp; 
	mov.b64 	{%temp, %r20}, %fd107;
	}
	add.s32 	%r21, %r20, -1048576;
	mov.b64 	%fd107, {%r19, %r21};
	add.s32 	%r48, %r47, -1022;
$L__BB1_4:
	add.f64 	%fd13, %fd107, 0dBFF0000000000000;
	add.f64 	%fd14, %fd107, 0d3FF0000000000000;
	rcp.approx.ftz.f64 	%fd15, %fd14;
	neg.f64 	%fd16, %fd14;
	fma.rn.f64 	%fd17, %fd16, %fd15, 0d3FF0000000000000;
	fma.rn.f64 	%fd18, %fd17, %fd17, %fd17;
	fma.rn.f64 	%fd19, %fd18, %fd15, %fd15;
	mul.f64 	%fd20, %fd13, %fd19;
	fma.rn.f64 	%fd21, %fd13, %fd19, %fd20;
	mul.f64 	%fd22, %fd21, %fd21;
	fma.rn.f64 	%fd23, %fd22, 0d3EB0F5FF7D2CAFE2, 0d3ED0F5D241AD3B5A;
	fma.rn.f64 	%fd24, %fd23, %fd22, 0d3EF3B20A75488A3F;
	fma.rn.f64 	%fd25, %fd24, %fd22, 0d3F1745CDE4FAECD5;
	fma.rn.f64 	%fd26, %fd25, %fd22, 0d3F3C71C7258A578B;
	fma.rn.f64 	%fd27, %fd26, %fd22, 0d3F6249249242B910;
	fma.rn.f64 	%fd28, %fd27, %fd22, 0d3F89999999999DFB;
	sub.f64 	%fd29, %fd13, %fd21;
	add.f64 	%fd30, %fd29, %fd29;
	neg.f64 	%fd31, %fd21;
	fma.rn.f64 	%fd32, %fd31, %fd13, %fd30;
	mul.f64 	%fd33, %fd19, %fd32;
	fma.rn.f64 	%fd34, %fd22, %fd28, 0d3FB5555555555555;
	mov.f64 	%fd35, 0d3FB5555555555555;
	sub.f64 	%fd36, %fd35, %fd34;
	fma.rn.f64 	%fd37, %fd22, %fd28, %fd36;
	add.f64 	%fd38, %fd37, 0dBC46A4CB00B9E7B0;
	add.f64 	%fd39, %fd34, %fd38;
	sub.f64 	%fd40, %fd34, %fd39;
	add.f64 	%fd41, %fd38, %fd40;
	mul.rn.f64 	%fd42, %fd21, %fd21;
	neg.f64 	%fd43, %fd42;
	fma.rn.f64 	%fd44, %fd21, %fd21, %fd43;
	{
	.reg .b32 %temp; 
	mov.b64 	{%r22, %temp}, %fd33;
	}
	{
	.reg .b32 %temp; 
	mov.b64 	{%temp, %r23}, %fd33;
	}
	add.s32 	%r24, %r23, 1048576;
	mov.b64 	%fd45, {%r22, %r24};
	fma.rn.f64 	%fd46, %fd21, %fd45, %fd44;
	mul.rn.f64 	%fd47, %fd42, %fd21;
	neg.f64 	%fd48, %fd47;
	fma.rn.f64 	%fd49, %fd42, %fd21, %fd48;
	fma.rn.f64 	%fd50, %fd42, %fd33, %fd49;
	fma.rn.f64 	%fd51, %fd46, %fd21, %fd50;
	mul.rn.f64 	%fd52, %fd39, %fd47;
	neg.f64 	%fd53, %fd52;
	fma.rn.f64 	%fd54, %fd39, %fd47, %fd53;
	fma.rn.f64 	%fd55, %fd39, %fd51, %fd54;
	fma.rn.f64 	%fd56, %fd41, %fd47, %fd55;
	add.f64 	%fd57, %fd52, %fd56;
	sub.f64 	%fd58, %fd52, %fd57;
	add.f64 	%fd59, %fd56, %fd58;
	add.f64 	%fd60, %fd21, %fd57;
	sub.f64 	%fd61, %fd21, %fd60;
	add.f64 	%fd62, %fd57, %fd61;
	add.f64 	%fd63, %fd59, %fd62;
	add.f64 	%fd64, %fd33, %fd63;
	add.f64 	%fd65, %fd60, %fd64;
	sub.f64 	%fd66, %fd60, %fd65;
	add.f64 	%fd67, %fd64, %fd66;
	xor.b32  	%r25, %r48, -2147483648;
	mov.b32 	%r26, 1127219200;
	mov.b64 	%fd68, {%r25, %r26};
	mov.b32 	%r27, -2147483648;
	mov.b64 	%fd69, {%r27, %r26};
	sub.f64 	%fd70, %fd68, %fd69;
	fma.rn.f64 	%fd71, %fd70, 0d3FE62E42FEFA39EF, %fd65;
	fma.rn.f64 	%fd72, %fd70, 0dBFE62E42FEFA39EF, %fd71;
	sub.f64 	%fd73, %fd72, %fd65;
	sub.f64 	%fd74, %fd67, %fd73;
	fma.rn.f64 	%fd75, %fd70, 0d3C7ABC9E3B39803F, %fd74;
	add.f64 	%fd76, %fd71, %fd75;
	sub.f64 	%fd77, %fd71, %fd76;
	add.f64 	%fd78, %fd75, %fd77;
	{
	.reg .b32 %temp; 
	mov.b64 	{%temp, %r28}, %fd11;
	}
	{
	.reg .b32 %temp; 
	mov.b64 	{%r29, %temp}, %fd11;
	}
	shl.b32 	%r30, %r28, 1;
	setp.gt.u32 	%p3, %r30, -33554433;
	and.b32  	%r31, %r28, -15728641;
	selp.b32 	%r32, %r31, %r28, %p3;
	mov.b64 	%fd79, {%r29, %r32};
	mul.rn.f64 	%fd80, %fd76, %fd79;
	neg.f64 	%fd81, %fd80;
	fma.rn.f64 	%fd82, %fd76, %fd79, %fd81;
	fma.rn.f64 	%fd83, %fd78, %fd79, %fd82;
	add.f64 	%fd4, %fd80, %fd83;
	sub.f64 	%fd84, %fd80, %fd4;
	add.f64 	%fd5, %fd83, %fd84;
	fma.rn.f64 	%fd85, %fd4, 0d3FF71547652B82FE, 0d4338000000000000;
	{
	.reg .b32 %temp; 
	mov.b64 	{%r13, %temp}, %fd85;
	}
	mov.f64 	%fd86, 0dC338000000000000;
	add.rn.f64 	%fd87, %fd85, %fd86;
	fma.rn.f64 	%fd88, %fd87, 0dBFE62E42FEFA39EF, %fd4;
	fma.rn.f64 	%fd89, %fd87, 0dBC7ABC9E3B39803F, %fd88;
	fma.rn.f64 	%fd90, %fd89, 0d3E5ADE1569CE2BDF, 0d3E928AF3FCA213EA;
	fma.rn.f64 	%fd91, %fd90, %fd89, 0d3EC71DEE62401315;
	fma.rn.f64 	%fd92, %fd91, %fd89, 0d3EFA01997C89EB71;
	fma.rn.f64 	%fd93, %fd92, %fd89, 0d3F2A01A014761F65;
	fma.rn.f64 	%fd94, %fd93, %fd89, 0d3F56C16C1852B7AF;
	fma.rn.f64 	%fd95, %fd94, %fd89, 0d3F81111111122322;
	fma.rn.f64 	%fd96, %fd95, %fd89, 0d3FA55555555502A1;
	fma.rn.f64 	%fd97, %fd96, %fd89, 0d3FC5555555555511;
	fma.rn.f64 	%fd98, %fd97, %fd89, 0d3FE000000000000B;
	fma.rn.f64 	%fd99, %fd98, %fd89, 0d3FF0000000000000;
	fma.rn.f64 	%fd100, %fd99, %fd89, 0d3FF0000000000000;
	{
	.reg .b32 %temp; 
	mov.b64 	{%r14, %temp}, %fd100;
	}
	{
	.reg .b32 %temp; 
	mov.b64 	{%temp, %r15}, %fd100;
	}
	shl.b32 	%r33, %r13, 20;
	add.s32 	%r34, %r33, %r15;
	mov.b64 	%fd108, {%r14, %r34};
	{
	.reg .b32 %temp; 
	mov.b64 	{%temp, %r35}, %fd4;
	}
	mov.b32 	%f2, %r35;
	abs.f32 	%f1, %f2;
	setp.lt.f32 	%p4, %f1, 0f4086232B;
	@%p4 bra 	$L__BB1_7;
	setp.lt.f64 	%p5, %fd4, 0d0000000000000000;
	add.f64 	%fd101, %fd4, 0d7FF0000000000000;
	selp.f64 	%fd108, 0d0000000000000000, %fd101, %p5;
	setp.geu.f32 	%p6, %f1, 0f40874800;
	@%p6 bra 	$L__BB1_7;
	shr.u32 	%r36, %r13, 31;
	add.s32 	%r37, %r13, %r36;
	shr.s32 	%r38, %r37, 1;
	shl.b32 	%r39, %r38, 20;
	add.s32 	%r40, %r15, %r39;
	mov.b64 	%fd102, {%r14, %r40};
	sub.s32 	%r41, %r13, %r38;
	shl.b32 	%r42, %r41, 20;
	add.s32 	%r43, %r42, 1072693248;
	mov.b32 	%r44, 0;
	mov.b64 	%fd103, {%r44, %r43};
	mul.f64 	%fd108, %fd103, %fd102;
$L__BB1_7:
	abs.f64 	%fd104, %fd108;
	setp.eq.f64 	%p7, %fd104, 0d7FF0000000000000;
	fma.rn.f64 	%fd105, %fd108, %fd5, %fd108;
	selp.f64 	%fd106, %fd108, %fd105, %p7;
	st.param.f64 	[func_retval0], %fd106;
	ret;

}


// ===== COMPILED SASS (sm_100) =====

	.target	sm_100

	.elftype	@"ET_EXEC"


//--------------------- .note.nv.tkinfo           --------------------------
	.section	.note.nv.tkinfo,"",@"SHT_NOTE"
	.sectionflags	@"SHF_NOTE_NV_TKINFO"
	.tkinfo
        /*0018*/ 	.word	0x00000002
        /*0030*/ 	.string	""
        /*0030*/ 	.string	"ptxas"
        /*0030*/ 	.string	"Cuda compilation tools, release 13.0, V13.0.88"
        /*0030*/ 	.string	"Build cuda_13.0.r13.0/compiler.36424714_0"
        /*0030*/ 	.string	"-arch sm_100 -m 64 "



//--------------------- .note.nv.cuinfo           --------------------------
	.section	.note.nv.cuinfo,"",@"SHT_NOTE"
	.sectionflags	@"SHF_NOTE_NV_CUINFO"
        /*0018*/ 	.short	0x0002
        /*001a*/ 	.short	0x0064
        /*001c*/ 	.short	0x0082
	.zero		2


//--------------------- .nv.info                  --------------------------
	.section	.nv.info,"",@"SHT_CUDA_INFO"
	.align	4


	//----- nvinfo : EIATTR_REGCOUNT
	.align		4
        /*0000*/ 	.byte	0x04, 0x2f
        /*0002*/ 	.short	(.L_1 - .L_0)
	.align		4
.L_0:
        /*0004*/ 	.word	index@(_Z10kernelDQC3PdddddPKdS1_S1_S1_S1_S1_S1_S1_iS1_S1_)
        /*0008*/ 	.word	0x00000096


	//----- nvinfo : EIATTR_FRAME_SIZE
	.align		4
.L_1:
        /*000c*/ 	.byte	0x04, 0x11
        /*000e*/ 	.short	(.L_3 - .L_2)
	.align		4
.L_2:
        /*0010*/ 	.word	index@($_Z10kernelDQC3PdddddPKdS1_S1_S1_S1_S1_S1_S1_iS1_S1_$__internal_accurate_pow)
        /*0014*/ 	.word	0x00000000


	//----- nvinfo : EIATTR_FRAME_SIZE
	.align		4
.L_3:
        /*0018*/ 	.byte	0x04, 0x11
        /*001a*/ 	.short	(.L_5 - .L_4)
	.align		4
.L_4:
        /*001c*/ 	.word	index@($__internal_2_$__cuda_sm20_dsqrt_rn_f64_mediumpath_v1)
        /*0020*/ 	.word	0x00000000


	//----- nvinfo : EIATTR_FRAME_SIZE
	.align		4
.L_5:
        /*0024*/ 	.byte	0x04, 0x11
        /*0026*/ 	.short	(.L_7 - .L_6)
	.align		4
.L_6:
        /*0028*/ 	.word	index@($__internal_1_$__cuda_sm20_div_rn_f64_full)
        /*002c*/ 	.word	0x00000000


	//----- nvinfo : EIATTR_FRAME_SIZE
	.align		4
.L_7:
        /*0030*/ 	.byte	0x04, 0x11
        /*0032*/ 	.short	(.L_9 - .L_8)
	.align		4
.L_8:
        /*0034*/ 	.word	index@($__internal_0_$__cuda_sm20_dblrcp_rn_slowpath_v3)
        /*0038*/ 	.word	0x00000000


	//----- nvinfo : EIATTR_FRAME_SIZE
	.align		4
.L_9:
        /*003c*/ 	.byte	0x04, 0x11
        /*003e*/ 	.short	(.L_11 - .L_10)
	.align		4
.L_10:
        /*0040*/ 	.word	index@(_Z10kernelDQC3PdddddPKdS1_S1_S1_S1_S1_S1_S1_iS1_S1_)
        /*0044*/ 	.word	0x00000000


	//----- nvinfo : EIATTR_MIN_STACK_SIZE
	.align		4
.L_11:
        /*0048*/ 	.byte	0x04, 0x12
        /*004a*/ 	.short	(.L_13 - .L_12)
	.align		4
.L_12:
        /*004c*/ 	.word	index@(_Z10kernelDQC3PdddddPKdS1_S1_S1_S1_S1_S1_S1_iS1_S1_)
        /*0050*/ 	.word	0x00000000
.L_13:


//--------------------- .nv.compat                --------------------------
	.section	.nv.compat,"",@"SHT_CUDA_COMPAT_INFO"
	.align	4
        /*0000*/ 	.byte	0x02, 0x09, 0x00, 0x00, 0x02, 0x02, 0x01, 0x00, 0x02, 0x05, 0x05, 0x00, 0x03, 0x07, 0x01, 0x01
        /*0010*/ 	.byte	0x02, 0x03, 0x00, 0x00, 0x02, 0x06, 0x01, 0x00, 0x04, 0x0b, 0x08, 0x00, 0x01, 0x00, 0x00, 0x00
        /*0020*/ 	.byte	0x00, 0x00, 0x00, 0x00


//--------------------- .nv.info._Z10kernelDQC3PdddddPKdS1_S1_S1_S1_S1_S1_S1_iS1_S1_ --------------------------
	.section	.nv.info._Z10kernelDQC3PdddddPKdS1_S1_S1_S1_S1_S1_S1_iS1_S1_,"",@"SHT_CUDA_INFO"
	.sectionflags	@""
	.align	4


	//----- nvinfo : EIATTR_CUDA_API_VERSION
	.align		4
        /*0000*/ 	.byte	0x04, 0x37
        /*0002*/ 	.short	(.L_15 - .L_14)
.L_14:
        /*0004*/ 	.word	0x00000082


	//----- nvinfo : EIATTR_KPARAM_INFO
	.align		4
.L_15:
        /*0008*/ 	.byte	0x04, 0x17
        /*000a*/ 	.short	(.L_17 - .L_16)
.L_16:
        /*000c*/ 	.word	0x00000000
        /*0010*/ 	.short	0x000f
        /*0012*/ 	.short	0x0078
        /*0014*/ 	.byte	0x00, 0xf5, 0x21, 0x00


	//----- nvinfo : EIATTR_KPARAM_INFO
	.align		4
.L_17:
        /*0018*/ 	.byte	0x04, 0x17
        /*001a*/ 	.short	(.L_19 - .L_18)
.L_18:
        /*001c*/ 	.word	0x00000000
        /*0020*/ 	.short	0x000e
        /*0022*/ 	.short	0x0070
        /*0024*/ 	.byte	0x00, 0xf5, 0x21, 0x00


	//----- nvinfo : EIATTR_KPARAM_INFO
	.align		4
.L_19:
        /*0028*/ 	.byte	0x04, 0x17
        /*002a*/ 	.short	(.L_21 - .L_20)
.L_20:
        /*002c*/ 	.word	0x00000000
        /*0030*/ 	.short	0x000d
        /*0032*/ 	.short	0x0068
        /*0034*/ 	.byte	0x00, 0xf0, 0x11, 0x00


	//----- nvinfo : EIATTR_KPARAM_INFO
	.align		4
.L_21:
        /*0038*/ 	.byte	0x04, 0x17
        /*003a*/ 	.short	(.L_23 - .L_22)
.L_22:
        /*003c*/ 	.word	0x00000000
        /*0040*/ 	.short	0x000c
        /*0042*/ 	.short	0x0060
        /*0044*/ 	.byte	0x00, 0xf5, 0x21, 0x00


	//----- nvinfo : EIATTR_KPARAM_INFO
	.align		4
.L_23:
        /*0048*/ 	.byte	0x04, 0x17
        /*004a*/ 	.short	(.L_25 - .L_24)
.L_24:
        /*004c*/ 	.word	0x00000000
        /*0050*/ 	.short	0x000b
        /*0052*/ 	.short	0x0058
        /*0054*/ 	.byte	0x00, 0xf5, 0x21, 0x00


	//----- nvinfo : EIATTR_KPARAM_INFO
	.align		4
.L_25:
        /*0058*/ 	.byte	0x04, 0x17
        /*005a*/ 	.short	(.L_27 - .L_26)
.L_26:
        /*005c*/ 	.word	0x00000000
        /*0060*/ 	.short	0x000a
        /*0062*/ 	.short	0x0050
        /*0064*/ 	.byte	0x00, 0xf5, 0x21, 0x00


	//----- nvinfo : EIATTR_KPARAM_INFO
	.align		4
.L_27:
        /*0068*/ 	.byte	0x04, 0x17
        /*006a*/ 	.short	(.L_29 - .L_28)
.L_28:
        /*006c*/ 	.word	0x00000000
        /*0070*/ 	.short	0x0009
        /*0072*/ 	.short	0x0048
        /*0074*/ 	.byte	0x00, 0xf5, 0x21, 0x00


	//----- nvinfo : EIATTR_KPARAM_INFO
	.align		4
.L_29:
        /*0078*/ 	.byte	0x04, 0x17
        /*007a*/ 	.short	(.L_31 - .L_30)
.L_30:
        /*007c*/ 	.word	0x00000000
        /*0080*/ 	.short	0x0008
        /*0082*/ 	.short	0x0040
        /*0084*/ 	.byte	0x00, 0xf5, 0x21, 0x00


	//----- nvinfo : EIATTR_KPARAM_INFO
	.align		4
.L_31:
        /*0088*/ 	.byte	0x04, 0x17
        /*008a*/ 	.short	(.L_33 - .L_32)
.L_32:
        /*008c*/ 	.word	0x00000000
        /*0090*/ 	.short	0x0007
        /*0092*/ 	.short	0x0038
        /*0094*/ 	.byte	0x00, 0xf5, 0x21, 0x00


	//----- nvinfo : EIATTR_KPARAM_INFO
	.align		4
.L_33:
        /*0098*/ 	.byte	0x04, 0x17
        /*009a*/ 	.short	(.L_35 - .L_34)
.L_34:
        /*009c*/ 	.word	0x00000000
        /*00a0*/ 	.short	0x0006
        /*00a2*/ 	.short	0x0030
        /*00a4*/ 	.byte	0x00, 0xf5, 0x21, 0x00


	//----- nvinfo : EIATTR_KPARAM_INFO
	.align		4
.L_35:
        /*00a8*/ 	.byte	0x04, 0x17
        /*00aa*/ 	.short	(.L_37 - .L_36)
.L_36:
        /*00ac*/ 	.word	0x00000000
        /*00b0*/ 	.short	0x0005
        /*00b2*/ 	.short	0x0028
        /*00b4*/ 	.byte	0x00, 0xf5, 0x21, 0x00


	//----- nvinfo : EIATTR_KPARAM_INFO
	.align		4
.L_37:
        /*00b8*/ 	.byte	0x04, 0x17
        /*00ba*/ 	.short	(.L_39 - .L_38)
.L_38:
        /*00bc*/ 	.word	0x00000000
        /*00c0*/ 	.short	0x0004
        /*00c2*/ 	.short	0x0020
        /*00c4*/ 	.byte	0x00, 0xf0, 0x21, 0x00


	//----- nvinfo : EIATTR_KPARAM_INFO
	.align		4
.L_39:
        /*00c8*/ 	.byte	0x04, 0x17
        /*00ca*/ 	.short	(.L_41 - .L_40)
.L_40:
        /*00cc*/ 	.word	0x00000000
        /*00d0*/ 	.short	0x0003
        /*00d2*/ 	.short	0x0018
        /*00d4*/ 	.byte	0x00, 0xf0, 0x21, 0x00


	//----- nvinfo : EIATTR_KPARAM_INFO
	.align		4
.L_41:
        /*00d8*/ 	.byte	0x04, 0x17
        /*00da*/ 	.short	(.L_43 - .L_42)
.L_42:
        /*00dc*/ 	.word	0x00000000
        /*00e0*/ 	.short	0x0002
        /*00e2*/ 	.short	0x0010
        /*00e4*/ 	.byte	0x00, 0xf0, 0x21, 0x00


	//----- nvinfo : EIATTR_KPARAM_INFO
	.align		4
.L_43:
        /*00e8*/ 	.byte	0x04, 0x17
        /*00ea*/ 	.short	(.L_45 - .L_44)
.L_44:
        /*00ec*/ 	.word	0x00000000
        /*00f0*/ 	.short	0x0001
        /*00f2*/ 	.short	0x0008
        /*00f4*/ 	.byte	0x00, 0xf0, 0x21, 0x00


	//----- nvinfo : EIATTR_KPARAM_INFO
	.align		4
.L_45:
        /*00f8*/ 	.byte	0x04, 0x17
        /*00fa*/ 	.short	(.L_47 - .L_46)
.L_46:
        /*00fc*/ 	.word	0x00000000
        /*0100*/ 	.short	0x0000
        /*0102*/ 	.short	0x0000
        /*0104*/ 	.byte	0x00, 0xf5, 0x21, 0x00


	//----- nvinfo : EIATTR_SPARSE_MMA_MASK
	.align		4
.L_47:
        /*0108*/ 	.byte	0x03, 0x50
        /*010a*/ 	.short	0x0000


	//----- nvinfo : EIATTR_MAXREG_COUNT
	.align		4
        /*010c*/ 	.byte	0x03, 0x1b
        /*010e*/ 	.short	0x00ff


	//----- nvinfo : EIATTR_NUM_BARRIERS
	.align		4
        /*0110*/ 	.byte	0x02, 0x4c
        /*0112*/ 	.byte	0x01
	.zero		1


	//----- nvinfo : EIATTR_MERCURY_ISA_VERSION
	.align		4
        /*0114*/ 	.byte	0x03, 0x5f
        /*0116*/ 	.short	0x0101


	//----- nvinfo : EIATTR_VRC_CTA_INIT_COUNT
	.align		4
        /*0118*/ 	.byte	0x02, 0x4a
	.zero		1
	.zero		1


	//----- nvinfo : EIATTR_EXIT_INSTR_OFFSETS
	.align		4
        /*011c*/ 	.byte	0x04, 0x1c
        /*011e*/ 	.short	(.L_49 - .L_48)


	//   ....[0]....
.L_48:
        /*0120*/ 	.word	0x00000040


	//   ....[1]....
        /*0124*/ 	.word	0x00009960


	//   ....[2]....
        /*0128*/ 	.word	0x0000ac10


	//----- nvinfo : EIATTR_CRS_STACK_SIZE
	.align		4
.L_49:
        /*012c*/ 	.byte	0x04, 0x1e
        /*012e*/ 	.short	(.L_51 - .L_50)
.L_50:
        /*0130*/ 	.word	0x00000000


	//----- nvinfo : EIATTR_CBANK_PARAM_SIZE
	.align		4
.L_51:
        /*0134*/ 	.byte	0x03, 0x19
        /*0136*/ 	.short	0x0080


	//----- nvinfo : EIATTR_PARAM_CBANK
	.align		4
        /*0138*/ 	.byte	0x04, 0x0a
        /*013a*/ 	.short	(.L_53 - .L_52)
	.align		4
.L_52:
        /*013c*/ 	.word	index@(.nv.constant0._Z10kernelDQC3PdddddPKdS1_S1_S1_S1_S1_S1_S1_iS1_S1_)
        /*0140*/ 	.short	0x0380
        /*0142*/ 	.short	0x0080


	//----- nvinfo : EIATTR_SW_WAR
	.align		4
.L_53:
        /*0144*/ 	.byte	0x04, 0x36
        /*0146*/ 	.short	(.L_55 - .L_54)
.L_54:
        /*0148*/ 	.word	0x00000008
.L_55:


//--------------------- .nv.callgraph             --------------------------
	.section	.nv.callgraph,"",@"SHT_CUDA_CALLGRAPH"
	.align	4
	.sectionentsize	8
	.align		4
        /*0000*/ 	.word	0x00000000
	.align		4
        /*0004*/ 	.word	0xffffffff
	.align		4
        /*0008*/ 	.word	0x00000000
	.align		4
        /*000c*/ 	.word	0xfffffffe
	.align		4
        /*0010*/ 	.word	0x00000000
	.align		4
        /*0014*/ 	.word	0xfffffffd
	.align		4
        /*0018*/ 	.word	0x00000000
	.align		4
        /*001c*/ 	.word	0xfffffffc


//--------------------- .text._Z10kernelDQC3PdddddPKdS1_S1_S1_S1_S1_S1_S1_iS1_S1_ --------------------------
	.section	.text._Z10kernelDQC3PdddddPKdS1_S1_S1_S1_S1_S1_S1_iS1_S1_,"ax",@progbits
	.align	128
        .global         _Z10kernelDQC3PdddddPKdS1_S1_S1_S1_S1_S1_S1_iS1_S1_
        .type           _Z10kernelDQC3PdddddPKdS1_S1_S1_S1_S1_S1_S1_iS1_S1_,@function
        .size           _Z10kernelDQC3PdddddPKdS1_S1_S1_S1_S1_S1_S1_iS1_S1_,(.L_x_184 - _Z10kernelDQC3PdddddPKdS1_S1_S1_S1_S1_S1_S1_iS1_S1_)
        .other          _Z10kernelDQC3PdddddPKdS1_S1_S1_S1_S1_S1_S1_iS1_S1_,@"STO_CUDA_ENTRY STV_DEFAULT"
_Z10kernelDQC3PdddddPKdS1_S1_S1_S1_S1_S1_S1_iS1_S1_:
.text._Z10kernelDQC3PdddddPKdS1_S1_S1_S1_S1_S1_S1_iS1_S1_:
[----:B------:R-:W-:Y:S01]  /*0000*/  LDC R1, c[0x0][0x37c] ;  /* 0x0000df00ff017b82 */ /* 0x000fe20000000800 */
[----:B------:R-:W0:Y:S01]  /*0010*/  S2R R37, SR_CTAID.X ;  /* 0x0000000000257919 */ /* 0x000e220000002500 */
[----:B------:R-:W0:Y:S02]  /*0020*/  S2R R34, SR_CTAID.Y ;  /* 0x0000000000227919 */ /* 0x000e240000002600 */
[----:B0-----:R-:W-:-:S13]  /*0030*/  ISETP.NE.AND P0, PT, R37, R34, PT ;  /* 0x000000222500720c */ /* 0x001fda0003f05270 */
[----:B------:R-:W-:Y:S05]  /*0040*/  @!P0 EXIT ;  /* 0x000000000000894d */ /* 0x000fea0003800000 */
[----:B------:R-:W0:Y:S01]  /*0050*/  S2R R39, SR_TID.X ;  /* 0x0000000000277919 */ /* 0x000e220000002100 */
[----:B------:R-:W0:Y:S01]  /*0060*/  LDC.64 R4, c[0x0][0x3b8] ;  /* 0x0000ee00ff047b82 */ /* 0x000e220000000a00 */
[----:B------:R-:W1:Y:S01]  /*0070*/  LDCU.64 UR6, c[0x0][0x358] ;  /* 0x00006b00ff0677ac */ /* 0x000e620008000a00 */
[----:B------:R-:W-:-:S04]  /*0080*/  IMAD R19, R37, 0x9, RZ ;  /* 0x0000000925137824 */ /* 0x000fc800078e02ff */
[C---:B------:R-:W-:Y:S02]  /*0090*/  VIADD R3, R19.reuse, 0x1 ;  /* 0x0000000113037836 */ /* 0x040fe40000000000 */
[----:B------:R-:W2:Y:S01]  /*00a0*/  LDC.64 R30, c[0x0][0x3f0] ;  /* 0x0000fc00ff1e7b82 */ /* 0x000ea20000000a00 */
[C---:B------:R-:W-:Y:S02]  /*00b0*/  VIADD R15, R19.reuse, 0x4 ;  /* 0x00000004130f7836 */ /* 0x040fe40000000000 */
[----:B------:R-:W-:-:S05]  /*00c0*/  VIADD R17, R19, 0x7 ;  /* 0x0000000713117836 */ /* 0x000fca0000000000 */
[----:B------:R-:W3:Y:S08]  /*00d0*/  LDC.64 R8, c[0x0][0x3b0] ;  /* 0x0000ec00ff087b82 */ /* 0x000ef00000000a00 */
[----:B------:R-:W4:Y:S08]  /*00e0*/  LDC.64 R10, c[0x0][0x3a8] ;  /* 0x0000ea00ff0a7b82 */ /* 0x000f300000000a00 */
[----:B------:R-:W5:Y:S01]  /*00f0*/  LDC.64 R104, c[0x0][0x3f8] ;  /* 0x0000fe00ff687b82 */ /* 0x000f620000000a00 */
[----:B0-----:R-:W-:-:S04]  /*0100*/  IMAD.WIDE.U32 R4, R39, 0x8, R4 ;  /* 0x0000000827047825 */ /* 0x001fc800078e0004 */
[----:B--2---:R-:W-:-:S03]  /*0110*/  IMAD.WIDE.U32 R2, R3, 0x8, R30 ;  /* 0x0000000803027825 */ /* 0x004fc600078e001e */
[----:B------:R-:W0:Y:S01]  /*0120*/  LDC.64 R28, c[0x0][0x3c0] ;  /* 0x0000f000ff1c7b82 */ /* 0x000e220000000a00 */
[--C-:B------:R-:W-:Y:S01]  /*0130*/  IMAD.WIDE.U32 R14, R15, 0x8, R30.reuse ;  /* 0x000000080f0e7825 */ /* 0x100fe200078e001e */
[----:B------:R-:W-:Y:S01]  /*0140*/  IADD3 R21, PT, PT, R19, 0x3, RZ ;  /* 0x0000000313157810 */ /* 0x000fe20007ffe0ff */
[----:B-1----:R5:W2:Y:S02]  /*0150*/  LDG.E.64 R26, desc[UR6][R4.64] ;  /* 0x00000006041a7981 */ /* 0x002aa4000c1e1b00 */
[----:B------:R-:W-:Y:S02]  /*0160*/  IMAD.WIDE.U32 R16, R17, 0x8, R30 ;  /* 0x0000000811107825 */ /* 0x000fe400078e001e */
[----:B------:R4:W2:Y:S02]  /*0170*/  LDG.E.64 R12, desc[UR6][R2.64] ;  /* 0x00000006020c7981 */ /* 0x0008a4000c1e1b00 */
[----:B---3--:R-:W-:Y:S02]  /*0180*/  IMAD.WIDE.U32 R8, R39, 0x8, R8 ;  /* 0x0000000827087825 */ /* 0x008fe400078e0008 */
[----:B------:R-:W3:Y:S02]  /*0190*/  LDG.E.64 R14, desc[UR6][R14.64] ;  /* 0x000000060e0e7981 */ /* 0x000ee4000c1e1b00 */
[----:B------:R-:W-:-:S02]  /*01a0*/  VIADD R23, R19, 0x6 ;  /* 0x0000000613177836 */ /* 0x000fc40000000000 */
[----:B------:R-:W3:Y:S01]  /*01b0*/  LDG.E.64 R16, desc[UR6][R16.64] ;  /* 0x0000000610107981 */ /* 0x000ee2000c1e1b00 */
[----:B-----5:R-:W-:-:S03]  /*01c0*/  IMAD.WIDE.U32 R4, R37, 0x8, R104 ;  /* 0x0000000825047825 */ /* 0x020fc600078e0068 */
[----:B------:R1:W5:Y:S01]  /*01d0*/  LDG.E.64 R24, desc[UR6][R8.64] ;  /* 0x0000000608187981 */ /* 0x000362000c1e1b00 */
[----:B----4-:R-:W-:Y:S01]  /*01e0*/  IMAD.WIDE.U32 R2, R39, 0x8, R10 ;  /* 0x0000000827027825 */ /* 0x010fe200078e000a */
[C---:B------:R-:W-:Y:S02]  /*01f0*/  IADD3 R37, PT, PT, R19.reuse, 0x8, RZ ;  /* 0x0000000813257810 */ /* 0x040fe40007ffe0ff */
[----:B------:R-:W4:Y:S01]  /*0200*/  LDG.E.64 R4, desc[UR6][R4.64] ;  /* 0x0000000604047981 */ /* 0x000f22000c1e1b00 */
[----:B------:R-:W-:-:S03]  /*0210*/  IMAD.WIDE.U32 R6, R19, 0x8, R30 ;  /* 0x0000000813067825 */ /* 0x000fc600078e001e */
[----:B------:R-:W4:Y:S01]  /*0220*/  LDG.E.64 R2, desc[UR6][R2.64] ;  /* 0x0000000602027981 */ /* 0x000f22000c1e1b00 */
[----:B------:R-:W-:-:S03]  /*0230*/  IMAD.WIDE.U32 R10, R23, 0x8, R30 ;  /* 0x00000008170a7825 */ /* 0x000fc600078e001e */
[----:B------:R-:W5:Y:S01]  /*0240*/  LDG.E.64 R6, desc[UR6][R6.64] ;  /* 0x0000000606067981 */ /* 0x000f62000c1e1b00 */
[----:B-1----:R-:W-:-:S03]  /*0250*/  IMAD.WIDE.U32 R8, R21, 0x8, R30 ;  /* 0x0000000815087825 */ /* 0x002fc600078e001e */
[----:B------:R-:W5:Y:S01]  /*0260*/  LDG.E.64 R10, desc[UR6][R10.64] ;  /* 0x000000060a0a7981 */ /* 0x000f62000c1e1b00 */
[C---:B------:R-:W-:Y:S02]  /*0270*/  VIADD R33, R19.reuse, 0x2 ;  /* 0x0000000213217836 */ /* 0x040fe40000000000 */
[----:B------:R-:W-:Y:S01]  /*0280*/  VIADD R35, R19, 0x5 ;  /* 0x0000000513237836 */ /* 0x000fe20000000000 */
[----:B------:R-:W5:Y:S01]  /*0290*/  LDG.E.64 R8, desc[UR6][R8.64] ;  /* 0x0000000608087981 */ /* 0x000f62000c1e1b00 */
[----:B0-----:R-:W-:-:S04]  /*02a0*/  IMAD.WIDE.U32 R28, R39, 0x8, R28 ;  /* 0x00000008271c7825 */ /* 0x001fc800078e001c */
[--C-:B------:R-:W-:Y:S02]  /*02b0*/  IMAD.WIDE.U32 R18, R33, 0x8, R30.reuse ;  /* 0x0000000821127825 */ /* 0x100fe400078e001e */
[----:B------:R-:W5:Y:S02]  /*02c0*/  LDG.E.64 R28, desc[UR6][R28.64] ;  /* 0x000000061c1c7981 */ /* 0x000f64000c1e1b00 */
[--C-:B------:R-:W-:Y:S02]  /*02d0*/  IMAD.WIDE.U32 R20, R35, 0x8, R30.reuse ;  /* 0x0000000823147825 */ /* 0x100fe400078e001e */
[----:B------:R-:W5:Y:S02]  /*02e0*/  LDG.E.64 R18, desc[UR6][R18.64] ;  /* 0x0000000612127981 */ /* 0x000f64000c1e1b00 */
[----:B------:R-:W-:Y:S02]  /*02f0*/  IMAD.WIDE.U32 R22, R37, 0x8, R30 ;  /* 0x0000000825167825 */ /* 0x000fe400078e001e */
[----:B------:R-:W5:Y:S04]  /*0300*/  LDG.E.64 R20, desc[UR6][R20.64] ;  /* 0x0000000614147981 */ /* 0x000f68000c1e1b00 */
[----:B------:R-:W5:Y:S01]  /*0310*/  LDG.E.64 R22, desc[UR6][R22.64] ;  /* 0x0000000616167981 */ /* 0x000f62000c1e1b00 */
[----:B------:R-:W0:Y:S01]  /*0320*/  S2R R33, SR_CgaCtaId ;  /* 0x0000000000217919 */ /* 0x000e220000008800 */
[----:B------:R-:W1:Y:S01]  /*0330*/  S2R R0, SR_TID.Y ;  /* 0x0000000000007919 */ /* 0x000e620000002200 */
[----:B------:R-:W1:Y:S01]  /*0340*/  LDCU UR4, c[0x0][0x364] ;  /* 0x00006c80ff0477ac */ /* 0x000e620008000800 */
[----:B------:R-:W-:-:S04]  /*0350*/  MOV R32, 0x400 ;  /* 0x0000040000207802 */ /* 0x000fc80000000f00 */
[----:B0-----:R-:W-:Y:S01]  /*0360*/  LEA R33, R33, R32, 0x18 ;  /* 0x0000002021217211 */ /* 0x001fe200078ec0ff */
[----:B-1----:R-:W-:Y:S01]  /*0370*/  IMAD R32, R39, UR4, R0 ;  /* 0x0000000427207c24 */ /* 0x002fe2000f8e0200 */
[----:B------:R-:W0:Y:S03]  /*0380*/  LDCU UR4, c[0x0][0x3e8] ;  /* 0x00007d00ff0477ac */ /* 0x000e260008000800 */
[----:B------:R-:W-:-:S05]  /*0390*/  IMAD R32, R32, 0x48, R33 ;  /* 0x0000004820207824 */ /* 0x000fca00078e0221 */
[----:B------:R1:W-:Y:S04]  /*03a0*/  STS.64 [R32], RZ ;  /* 0x000000ff20007388 */ /* 0x0003e80000000a00 */
[----:B------:R1:W-:Y:S04]  /*03b0*/  STS.64 [R32+0x8], RZ ;  /* 0x000008ff20007388 */ /* 0x0003e80000000a00 */
[----:B------:R1:W-:Y:S04]  /*03c0*/  STS.64 [R32+0x10], RZ ;  /* 0x000010ff20007388 */ /* 0x0003e80000000a00 */
[----:B------:R1:W-:Y:S04]  /*03d0*/  STS.64 [R32+0x18], RZ ;  /* 0x000018ff20007388 */ /* 0x0003e80000000a00 */
[----:B------:R1:W-:Y:S04]  /*03e0*/  STS.64 [R32+0x20], RZ ;  /* 0x000020ff20007388 */ /* 0x0003e80000000a00 */
[----:B------:R1:W-:Y:S04]  /*03f0*/  STS.64 [R32+0x28], RZ ;  /* 0x000028ff20007388 */ /* 0x0003e80000000a00 */
[----:B------:R1:W-:Y:S04]  /*0400*/  STS.64 [R32+0x30], RZ ;  /* 0x000030ff20007388 */ /* 0x0003e80000000a00 */
[----:B------:R1:W-:Y:S04]  /*0410*/  STS.64 [R32+0x38], RZ ;  /* 0x000038ff20007388 */ /* 0x0003e80000000a00 */
[----:B------:R1:W-:Y:S01]  /*0420*/  STS.64 [R32+0x40], RZ ;  /* 0x000040ff20007388 */ /* 0x0003e20000000a00 */
[----:B0-----:R-:W-:Y:S01]  /*0430*/  UISETP.GE.AND UP0, UPT, UR4, 0x1, UPT ;  /* 0x000000010400788c */ /* 0x001fe2000bf06270 */
[----:B--2---:R-:W-:-:S02]  /*0440*/  DMUL R12, R12, R26 ;  /* 0x0000001a0c0c7228 */ /* 0x004fc40000000000 */
[-C--:B---3--:R-:W-:Y:S02]  /*0450*/  DMUL R14, R14, R26.reuse ;  /* 0x0000001a0e0e7228 */ /* 0x088fe40000000000 */
[----:B------:R-:W-:Y:S02]  /*0460*/  DMUL R16, R16, R26 ;  /* 0x0000001a10107228 */ /* 0x000fe40000000000 */
[----:B----4-:R-:W-:Y:S02]  /*0470*/  DMUL R130, R2, R4 ;  /* 0x0000000402827228 */ /* 0x010fe40000000000 */
[----:B-----5:R-:W-:-:S04]  /*0480*/  DFMA R6, R6, R24, R12 ;  /* 0x000000180606722b */ /* 0x020fc8000000000c */
[-C--:B------:R-:W-:Y:S02]  /*0490*/  DFMA R10, R10, R24.reuse, R16 ;  /* 0x000000180a0a722b */ /* 0x080fe40000000010 */
[----:B------:R-:W-:Y:S02]  /*04a0*/  DFMA R8, R8, R24, R14 ;  /* 0x000000180808722b */ /* 0x000fe4000000000e */
[----:B------:R-:W-:Y:S01]  /*04b0*/  DFMA R130, R2, R4, R130 ;  /* 0x000000040282722b */ /* 0x000fe20000000082 */
[----:B------:R-:W-:-:S04]  /*04c0*/  IMAD R3, R34, 0x9, RZ ;  /* 0x0000000922037824 */ /* 0x000fc800078e02ff */
[----:B------:R-:W-:Y:S01]  /*04d0*/  IMAD.WIDE.U32 R2, R3, 0x8, R30 ;  /* 0x0000000803027825 */ /* 0x000fe200078e001e */
[-C--:B------:R-:W-:Y:S02]  /*04e0*/  DFMA R128, R18, R28.reuse, R6 ;  /* 0x0000001c1280722b */ /* 0x080fe40000000006 */
[-C--:B------:R-:W-:Y:S02]  /*04f0*/  DFMA R126, R20, R28.reuse, R8 ;  /* 0x0000001c147e722b */ /* 0x080fe40000000008 */
[----:B------:R-:W-:Y:S01]  /*0500*/  DFMA R124, R22, R28, R10 ;  /* 0x0000001c167c722b */ /* 0x000fe2000000000a */
[----:B-1----:R-:W-:Y:S10]  /*0510*/  BRA.U !UP0, `(.L_x_0) ;  /* 0x0000008908147547 */ /* 0x002ff4000b800000 */
[----:B------:R-:W-:Y:S01]  /*0520*/  IMAD.WIDE.U32 R104, R34, 0x8, R104 ;  /* 0x0000000822687825 */ /* 0x000fe200078e0068 */
[----:B------:R0:W5:Y:S01]  /*0530*/  LDG.E.64 R122, desc[UR6][R2.64] ;  /* 0x00000006027a7981 */ /* 0x000162000c1e1b00 */
[----:B------:R-:W1:Y:S03]  /*0540*/  LDC.64 R4, c[0x0][0x390] ;  /* 0x0000e400ff047b82 */ /* 0x000e660000000a00 */
[----:B------:R0:W5:Y:S04]  /*0550*/  LDG.E.64 R120, desc[UR6][R2.64+0x18] ;  /* 0x0000180602787981 */ /* 0x000168000c1e1b00 */
[----:B------:R0:W5:Y:S04]  /*0560*/  LDG.E.64 R118, desc[UR6][R2.64+0x30] ;  /* 0x0000300602767981 */ /* 0x000168000c1e1b00 */
[----:B------:R0:W5:Y:S04]  /*0570*/  LDG.E.64 R116, desc[UR6][R2.64+0x8] ;  /* 0x0000080602747981 */ /* 0x000168000c1e1b00 */
[----:B------:R0:W5:Y:S04]  /*0580*/  LDG.E.64 R114, desc[UR6][R2.64+0x20] ;  /* 0x0000200602727981 */ /* 0x000168000c1e1b00 */
[----:B------:R0:W5:Y:S04]  /*0590*/  LDG.E.64 R112, desc[UR6][R2.64+0x38] ;  /* 0x0000380602707981 */ /* 0x000168000c1e1b00 */
[----:B------:R0:W5:Y:S04]  /*05a0*/  LDG.E.64 R110, desc[UR6][R2.64+0x10] ;  /* 0x00001006026e7981 */ /* 0x000168000c1e1b00 */
[----:B------:R0:W5:Y:S04]  /*05b0*/  LDG.E.64 R108, desc[UR6][R2.64+0x28] ;  /* 0x00002806026c7981 */ /* 0x000168000c1e1b00 */
[----:B------:R0:W5:Y:S04]  /*05c0*/  LDG.E.64 R106, desc[UR6][R2.64+0x40] ;  /* 0x00004006026a7981 */ /* 0x000168000c1e1b00 */
[----:B------:R-:W5:Y:S01]  /*05d0*/  LDG.E.64 R104, desc[UR6][R104.64] ;  /* 0x0000000668687981 */ /* 0x000f62000c1e1b00 */
[----:B-1----:R-:W-:-:S06]  /*05e0*/  DMUL R4, R4, R4 ;  /* 0x0000000404047228 */ /* 0x002fcc0000000000 */
[----:B------:R-:W1:Y:S04]  /*05f0*/  MUFU.RCP64H R7, R5 ;  /* 0x0000000500077308 */ /* 0x000e680000001800 */
[----:B------:R-:W-:-:S05]  /*0600*/  VIADD R6, R5, 0x300402 ;  /* 0x0030040205067836 */ /* 0x000fca0000000000 */
[----:B------:R-:W-:Y:S01]  /*0610*/  FSETP.GEU.AND P0, PT, |R6|, 5.8789094863358348022e-39, PT ;  /* 0x004004020600780b */ /* 0x000fe20003f0e200 */
[----:B-1----:R-:W-:-:S08]  /*0620*/  DFMA R8, -R4, R6, 1 ;  /* 0x3ff000000408742b */ /* 0x002fd00000000106 */
[----:B------:R-:W-:-:S08]  /*0630*/  DFMA R8, R8, R8, R8 ;  /* 0x000000080808722b */ /* 0x000fd00000000008 */
[----:B------:R-:W-:-:S08]  /*0640*/  DFMA R8, R6, R8, R6 ;  /* 0x000000080608722b */ /* 0x000fd00000000006 */
[----:B------:R-:W-:-:S08]  /*0650*/  DFMA R102, -R4, R8, 1 ;  /* 0x3ff000000466742b */ /* 0x000fd00000000108 */
[----:B------:R-:W-:Y:S01]  /*0660*/  DFMA R102, R8, R102, R8 ;  /* 0x000000660866722b */ /* 0x000fe20000000008 */
[----:B0-----:R-:W-:Y:S10]  /*0670*/  @P0 BRA `(.L_x_1) ;  /* 0x0000000000200947 */ /* 0x001ff40003800000 */
[----:B------:R-:W-:Y:S01]  /*0680*/  LOP3.LUT R2, R5, 0x7fffffff, RZ, 0xc0, !PT ;  /* 0x7fffffff05027812 */ /* 0x000fe200078ec0ff */
[----:B------:R-:W-:Y:S01]  /*0690*/  IMAD.MOV.U32 R16, RZ, RZ, R4 ;  /* 0x000000ffff107224 */ /* 0x000fe200078e0004 */
[----:B------:R-:W-:Y:S01]  /*06a0*/  MOV R18, 0x6e0 ;  /* 0x000006e000127802 */ /* 0x000fe20000000f00 */
[----:B------:R-:W-:Y:S01]  /*06b0*/  IMAD.MOV.U32 R17, RZ, RZ, R5 ;  /* 0x000000ffff117224 */ /* 0x000fe200078e0005 */
[----:B------:R-:W-:-:S07]  /*06c0*/  IADD3 R28, PT, PT, R2, -0x100000, RZ ;  /* 0xfff00000021c7810 */ /* 0x000fce0007ffe0ff */
[----:B-----5:R-:W-:Y:S05]  /*06d0*/  CALL.REL.NOINC `($__internal_0_$__cuda_sm20_dblrcp_rn_slowpath_v3) ;  /* 0x000000a400507944 */ /* 0x020fea0003c00000 */
[----:B------:R-:W-:Y:S02]  /*06e0*/  IMAD.MOV.U32 R102, RZ, RZ, R20 ;  /* 0x000000ffff667224 */ /* 0x000fe400078e0014 */
[----:B------:R-:W-:-:S07]  /*06f0*/  IMAD.MOV.U32 R103, RZ, RZ, R21 ;  /* 0x000000ffff677224 */ /* 0x000fce00078e0015 */
.L_x_1:
[----:B------:R-:W0:Y:S02]  /*0700*/  LDC.64 R2, c[0x0][0x398] ;  /* 0x0000e600ff027b82 */ /* 0x000e240000000a00 */
[----:B0-----:R-:W-:-:S06]  /*0710*/  DMUL R2, R2, R2 ;  /* 0x0000000202027228 */ /* 0x001fcc0000000000 */
[----:B------:R-:W0:Y:S04]  /*0720*/  MUFU.RCP64H R5, R3 ;  /* 0x0000000300057308 */ /* 0x000e280000001800 */
[----:B------:R-:W-:-:S05]  /*0730*/  VIADD R4, R3, 0x300402 ;  /* 0x0030040203047836 */ /* 0x000fca0000000000 */
[----:B------:R-:W-:Y:S01]  /*0740*/  FSETP.GEU.AND P0, PT, |R4|, 5.8789094863358348022e-39, PT ;  /* 0x004004020400780b */ /* 0x000fe20003f0e200 */
[----:B0-----:R-:W-:-:S08]  /*0750*/  DFMA R6, -R2, R4, 1 ;  /* 0x3ff000000206742b */ /* 0x001fd00000000104 */
[----:B------:R-:W-:-:S08]  /*0760*/  DFMA R6, R6, R6, R6 ;  /* 0x000000060606722b */ /* 0x000fd00000000006 */
[----:B------:R-:W-:-:S08]  /*0770*/  DFMA R6, R4, R6, R4 ;  /* 0x000000060406722b */ /* 0x000fd00000000004 */
[----:B------:R-:W-:-:S08]  /*0780*/  DFMA R100, -R2, R6, 1 ;  /* 0x3ff000000264742b */ /* 0x000fd00000000106 */
[----:B------:R-:W-:Y:S01]  /*0790*/  DFMA R100, R6, R100, R6 ;  /* 0x000000640664722b */ /* 0x000fe20000000006 */
[----:B------:R-:W-:Y:S10]  /*07a0*/  @P0 BRA `(.L_x_2) ;  /* 0x0000000000200947 */ /* 0x000ff40003800000 */
[----:B------:R-:W-:Y:S01]  /*07b0*/  LOP3.LUT R4, R3, 0x7fffffff, RZ, 0xc0, !PT ;  /* 0x7fffffff03047812 */ /* 0x000fe200078ec0ff */
[----:B------:R-:W-:Y:S01]  /*07c0*/  IMAD.MOV.U32 R17, RZ, RZ, R3 ;  /* 0x000000ffff117224 */ /* 0x000fe200078e0003 */
[----:B------:R-:W-:Y:S02]  /*07d0*/  MOV R16, R2 ;  /* 0x0000000200107202 */ /* 0x000fe40000000f00 */
[----:B------:R-:W-:Y:S01]  /*07e0*/  MOV R18, 0x810 ;  /* 0x0000081000127802 */ /* 0x000fe20000000f00 */
[----:B------:R-:W-:-:S07]  /*07f0*/  VIADD R28, R4, 0xfff00000 ;  /* 0xfff00000041c7836 */ /* 0x000fce0000000000 */
[----:B-----5:R-:W-:Y:S05]  /*0800*/  CALL.REL.NOINC `($__internal_0_$__cuda_sm20_dblrcp_rn_slowpath_v3) ;  /* 0x000000a400047944 */ /* 0x020fea0003c00000 */
[----:B------:R-:W-:Y:S01]  /*0810*/  IMAD.MOV.U32 R100, RZ, RZ, R20 ;  /* 0x000000ffff647224 */ /* 0x000fe200078e0014 */
[----:B------:R-:W-:-:S07]  /*0820*/  MOV R101, R21 ;  /* 0x0000001500657202 */ /* 0x000fce0000000f00 */
.L_x_2:
[----:B------:R-:W0:Y:S01]  /*0830*/  LDC.64 R12, c[0x0][0x3e0] ;  /* 0x0000f800ff0c7b82 */ /* 0x000e220000000a00 */
[----:B------:R-:W1:Y:S01]  /*0840*/  LDCU UR4, c[0x0][0x3e8] ;  /* 0x00007d00ff0477ac */ /* 0x000e620008000800 */
[----:B------:R-:W-:Y:S02]  /*0850*/  CS2R R98, SRZ ;  /* 0x0000000000627805 */ /* 0x000fe4000001ff00 */
[----:B------:R-:W-:Y:S02]  /*0860*/  CS2R R96, SRZ ;  /* 0x0000000000607805 */ /* 0x000fe4000001ff00 */
[----:B------:R-:W-:Y:S02]  /*0870*/  CS2R R94, SRZ ;  /* 0x00000000005e7805 */ /* 0x000fe4000001ff00 */
[----:B------:R-:W-:Y:S02]  /*0880*/  CS2R R92, SRZ ;  /* 0x00000000005c7805 */ /* 0x000fe4000001ff00 */
[----:B------:R-:W-:-:S02]  /*0890*/  CS2R R90, SRZ ;  /* 0x00000000005a7805 */ /* 0x000fc4000001ff00 */
[----:B------:R-:W-:Y:S01]  /*08a0*/  CS2R R88, SRZ ;  /* 0x0000000000587805 */ /* 0x000fe2000001ff00 */
[----:B------:R-:W2:Y:S01]  /*08b0*/  LDC.64 R10, c[0x0][0x3d8] ;  /* 0x0000f600ff0a7b82 */ /* 0x000ea20000000a00 */
[----:B------:R-:W-:Y:S02]  /*08c0*/  CS2R R86, SRZ ;  /* 0x0000000000567805 */ /* 0x000fe4000001ff00 */
[----:B------:R-:W-:Y:S02]  /*08d0*/  CS2R R84, SRZ ;  /* 0x0000000000547805 */ /* 0x000fe4000001ff00 */
[----:B------:R-:W-:Y:S01]  /*08e0*/  CS2R R82, SRZ ;  /* 0x0000000000527805 */ /* 0x000fe2000001ff00 */
[----:B------:R-:W3:Y:S02]  /*08f0*/  LDCU.64 UR8, c[0x0][0x388] ;  /* 0x00007100ff0877ac */ /* 0x000ee40008000a00 */
[----:B------:R-:W4:Y:S01]  /*0900*/  LDC.64 R8, c[0x0][0x3d0] ;  /* 0x0000f400ff087b82 */ /* 0x000f220000000a00 */
[----:B------:R-:W0:Y:S01]  /*0910*/  LDCU UR12, c[0x0][0x394] ;  /* 0x00007280ff0c77ac */ /* 0x000e220008000800 */
[----:B------:R-:W0:Y:S02]  /*0920*/  LDCU UR13, c[0x0][0x39c] ;  /* 0x00007380ff0d77ac */ /* 0x000e240008000800 */
[C---:B0-----:R-:W-:Y:S01]  /*0930*/  IMAD.WIDE.U32 R12, R0.reuse, 0x18, R12 ;  /* 0x00000018000c7825 */ /* 0x041fe200078e000c */
[----:B------:R-:W0:Y:S03]  /*0940*/  LDCU.64 UR10, c[0x0][0x3c8] ;  /* 0x00007900ff0a77ac */ /* 0x000e260008000a00 */
[----:B------:R-:W-:Y:S01]  /*0950*/  IMAD.MOV.U32 R14, RZ, RZ, R12 ;  /* 0x000000ffff0e7224 */ /* 0x000fe200078e000c */
[----:B-1----:R-:W-:Y:S01]  /*0960*/  UIADD3 UR4, UPT, UPT, -UR4, URZ, URZ ;  /* 0x000000ff04047290 */ /* 0x002fe2000fffe1ff */
[----:B--2---:R-:W-:-:S04]  /*0970*/  IMAD.WIDE.U32 R10, R0, 0x18, R10 ;  /* 0x00000018000a7825 */ /* 0x004fc800078e000a */
[----:B------:R-:W-:Y:S02]  /*0980*/  IMAD.MOV.U32 R12, RZ, RZ, R10 ;  /* 0x000000ffff0c7224 */ /* 0x000fe400078e000a */
[----:B----4-:R-:W-:-:S04]  /*0990*/  IMAD.WIDE.U32 R8, R0, 0x18, R8 ;  /* 0x0000001800087825 */ /* 0x010fc800078e0008 */
[----:B0--3--:R-:W-:-:S07]  /*09a0*/  IMAD.MOV.U32 R10, RZ, RZ, R8 ;  /* 0x000000ffff0a7224 */ /* 0x009fce00078e0008 */
.L_x_147:
[----:B------:R-:W-:Y:S01]  /*09b0*/  MOV R2, UR10 ;  /* 0x0000000a00027c02 */ /* 0x000fe20008000f00 */
[----:B--2---:R-:W-:-:S06]  /*09c0*/  IMAD.U32 R3, RZ, RZ, UR11 ;  /* 0x0000000bff037e24 */ /* 0x004fcc000f8e00ff */
[----:B------:R-:W2:Y:S01]  /*09d0*/  LDG.E.64 R2, desc[UR6][R2.64] ;  /* 0x0000000602027981 */ /* 0x000ea2000c1e1b00 */
[----:B0-----:R-:W0:Y:S01]  /*09e0*/  MUFU.RCP64H R5, 0.86602497100830078125 ;  /* 0x3febb67a00057908 */ /* 0x001e220000001800 */
[----:B------:R-:W-:Y:S02]  /*09f0*/  HFMA2 R4, -RZ, RZ, 0, 5.9604644775390625e-08 ;  /* 0x00000001ff047431 */ /* 0x000fe400000001ff */
[----:B------:R-:W-:Y:S01]  /*0a00*/  IMAD.MOV.U32 R16, RZ, RZ, -0x17a7b356 ;  /* 0xe8584caaff107424 */ /* 0x000fe200078e00ff */
[----:B-1----:R-:W1:Y:S01]  /*0a10*/  S2UR UR5, SR_CTAID.Z ;  /* 0x00000000000579c3 */ /* 0x002e620000002700 */
[----:B------:R-:W-:-:S06]  /*0a20*/  IMAD.MOV.U32 R17, RZ, RZ, 0x3febb67a ;  /* 0x3febb67aff117424 */ /* 0x000fcc00078e00ff */
[----:B0-----:R-:W-:-:S08]  /*0a30*/  DFMA R6, R4, -R16, 1 ;  /* 0x3ff000000406742b */ /* 0x001fd00000000810 */
[----:B------:R-:W-:Y:S01]  /*0a40*/  DFMA R6, R6, R6, R6 ;  /* 0x000000060606722b */ /* 0x000fe20000000006 */
[----:B-1----:R-:W-:-:S07]  /*0a50*/  UIADD3 UR5, UPT, UPT, UR5, -0x1, URZ ;  /* 0xffffffff05057890 */ /* 0x002fce000fffe0ff */
[----:B------:R-:W-:-:S08]  /*0a60*/  DFMA R6, R4, R6, R4 ;  /* 0x000000060406722b */ /* 0x000fd00000000004 */
[----:B------:R-:W-:-:S08]  /*0a70*/  DFMA R4, R6, -R16, 1 ;  /* 0x3ff000000604742b */ /* 0x000fd00000000810 */
[----:B------:R-:W-:Y:S02]  /*0a80*/  DFMA R4, R6, R4, R6 ;  /* 0x000000040604722b */ /* 0x000fe40000000006 */
[----:B--2--5:R-:W-:Y:S01]  /*0a90*/  DMUL R132, R104, R2 ;  /* 0x0000000268847228 */ /* 0x024fe20000000000 */
[----:B------:R-:W0:Y:S07]  /*0aa0*/  I2F.F64 R2, UR5 ;  /* 0x0000000500027d12 */ /* 0x000e2e0008201c00 */
[----:B------:R-:W-:-:S02]  /*0ab0*/  DMUL R52, R132, R4 ;  /* 0x0000000484347228 */ /* 0x000fc40000000000 */
[----:B------:R-:W-:-:S06]  /*0ac0*/  FSETP.GEU.AND P2, PT, |R133|, 6.5827683646048100446e-37, PT ;  /* 0x036000008500780b */ /* 0x000fcc0003f4e200 */
[----:B------:R-:W-:Y:S02]  /*0ad0*/  DFMA R6, R52, -R16, R132 ;  /* 0x800000103406722b */ /* 0x000fe40000000084 */
[----:B0-----:R-:W-:-:S06]  /*0ae0*/  DMUL R2, R2, UR8 ;  /* 0x0000000802027c28 */ /* 0x001fcc0008000000 */
[----:B------:R-:W-:Y:S02]  /*0af0*/  DFMA R52, R4, R6, R52 ;  /* 0x000000060434722b */ /* 0x000fe40000000034 */
[----:B------:R-:W-:-:S08]  /*0b00*/  DSETP.GEU.AND P1, PT, R2, RZ, PT ;  /* 0x000000ff0200722a */ /* 0x000fd00003f2e000 */
[----:B------:R-:W-:-:S05]  /*0b10*/  FFMA R0, RZ, 1.8415062427520751953, R53 ;  /* 0x3febb67aff007823 */ /* 0x000fca0000000035 */
[----:B------:R-:W-:-:S13]  /*0b20*/  FSETP.GT.AND P0, PT, |R0|, 1.469367938527859385e-39, PT ;  /* 0x001000000000780b */ /* 0x000fda0003f04200 */
[----:B------:R-:W-:Y:S05]  /*0b30*/  @P0 BRA P2, `(.L_x_3) ;  /* 0x0000000000180947 */ /* 0x000fea0001000000 */
[----:B------:R-:W-:Y:S01]  /*0b40*/  IMAD.MOV.U32 R18, RZ, RZ, -0x17a7b356 ;  /* 0xe8584caaff127424 */ /* 0x000fe200078e00ff */
[----:B------:R-:W-:Y:S01]  /*0b50*/  MOV R16, 0xb80 ;  /* 0x00000b8000107802 */ /* 0x000fe20000000f00 */
[----:B------:R-:W-:-:S07]  /*0b60*/  IMAD.MOV.U32 R21, RZ, RZ, 0x3febb67a ;  /* 0x3febb67aff157424 */ /* 0x000fce00078e00ff */
[----:B------:R-:W-:Y:S05]  /*0b70*/  CALL.REL.NOINC `($__internal_1_$__cuda_sm20_div_rn_f64_full) ;  /* 0x000000a000c47944 */ /* 0x000fea0003c00000 */
[----:B------:R-:W-:Y:S01]  /*0b80*/  IMAD.MOV.U32 R52, RZ, RZ, R18 ;  /* 0x000000ffff347224 */ /* 0x000fe200078e0012 */
[----:B------:R-:W-:-:S07]  /*0b90*/  MOV R53, R15 ;  /* 0x0000000f00357202 */ /* 0x000fce0000000f00 */
.L_x_3:
[----:B------:R-:W-:Y:S02]  /*0ba0*/  IMAD.MOV.U32 R20, RZ, RZ, R12 ;  /* 0x000000ffff147224 */ /* 0x000fe400078e000c */
[----:B------:R-:W-:Y:S02]  /*0bb0*/  IMAD.MOV.U32 R21, RZ, RZ, R11 ;  /* 0x000000ffff157224 */ /* 0x000fe400078e000b */
[----:B------:R-:W-:-:S03]  /*0bc0*/  IMAD.MOV.U32 R8, RZ, RZ, R10 ;  /* 0x000000ffff087224 */ /* 0x000fc600078e000a */
[----:B------:R-:W2:Y:S01]  /*0bd0*/  LDG.E.64 R4, desc[UR6][R20.64] ;  /* 0x0000000614047981 */ /* 0x000ea2000c1e1b00 */
[----:B------:R-:W-:-:S03]  /*0be0*/  MOV R15, R13 ;  /* 0x0000000d000f7202 */ /* 0x000fc60000000f00 */
[----:B------:R-:W3:Y:S04]  /*0bf0*/  LDG.E.64 R2, desc[UR6][R8.64] ;  /* 0x0000000608027981 */ /* 0x000ee8000c1e1b00 */
[----:B------:R-:W4:Y:S01]  /*0c00*/  LDG.E.64 R6, desc[UR6][R14.64] ;  /* 0x000000060e067981 */ /* 0x000f22000c1e1b00 */
[----:B------:R-:W-:Y:S01]  /*0c10*/  BSSY.RECONVERGENT B0, `(.L_x_4) ;  /* 0x0000024000007945 */ /* 0x000fe20003800200 */
[-C--:B--2---:R-:W-:Y:S02]  /*0c20*/  DMUL R16, R116, R4.reuse ;  /* 0x0000000474107228 */ /* 0x084fe40000000000 */
[-C--:B------:R-:W-:Y:S02]  /*0c30*/  DMUL R18, R114, R4.reuse ;  /* 0x0000000472127228 */ /* 0x080fe40000000000 */
[----:B------:R-:W-:-:S04]  /*0c40*/  DMUL R4, R112, R4 ;  /* 0x0000000470047228 */ /* 0x000fc80000000000 */
[-C--:B---3--:R-:W-:Y:S02]  /*0c50*/  DFMA R16, R122, R2.reuse, R16 ;  /* 0x000000027a10722b */ /* 0x088fe40000000010 */
[-C--:B------:R-:W-:Y:S02]  /*0c60*/  DFMA R18, R120, R2.reuse, R18 ;  /* 0x000000027812722b */ /* 0x080fe40000000012 */
[----:B------:R-:W-:-:S04]  /*0c70*/  DFMA R4, R118, R2, R4 ;  /* 0x000000027604722b */ /* 0x000fc80000000004 */
[-C--:B----4-:R-:W-:Y:S02]  /*0c80*/  DFMA R16, R110, R6.reuse, R16 ;  /* 0x000000066e10722b */ /* 0x090fe40000000010 */
[-C--:B------:R-:W-:Y:S02]  /*0c90*/  DFMA R18, R108, R6.reuse, R18 ;  /* 0x000000066c12722b */ /* 0x080fe40000000012 */
[----:B------:R-:W-:Y:S01]  /*0ca0*/  DFMA R4, R106, R6, R4 ;  /* 0x000000066a04722b */ /* 0x000fe20000000004 */
[----:B------:R-:W-:-:S03]  /*0cb0*/  IMAD.MOV.U32 R6, RZ, RZ, 0x0 ;  /* 0x00000000ff067424 */ /* 0x000fc600078e00ff */
[----:B------:R-:W-:Y:S01]  /*0cc0*/  DADD R60, -R128, R16 ;  /* 0x00000000803c7229 */ /* 0x000fe20000000110 */
[----:B------:R-:W-:Y:S01]  /*0cd0*/  IMAD.MOV.U32 R7, RZ, RZ, 0x3fd80000 ;  /* 0x3fd80000ff077424 */ /* 0x000fe200078e00ff */
[----:B------:R-:W-:Y:S02]  /*0ce0*/  DADD R22, -R126, R18 ;  /* 0x000000007e167229 */ /* 0x000fe40000000112 */
[----:B------:R-:W-:-:S04]  /*0cf0*/  DADD R54, -R124, R4 ;  /* 0x000000007c367229 */ /* 0x000fc80000000104 */
[----:B------:R-:W-:Y:S02]  /*0d00*/  DMUL R80, R60, R60 ;  /* 0x0000003c3c507228 */ /* 0x000fe40000000000 */
[----:B------:R-:W-:Y:S02]  /*0d10*/  DMUL R78, R22, R22 ;  /* 0x00000016164e7228 */ /* 0x000fe40000000000 */
[----:B------:R-:W-:-:S06]  /*0d20*/  DMUL R76, R54, R54 ;  /* 0x00000036364c7228 */ /* 0x000fcc0000000000 */
[----:B------:R-:W-:-:S08]  /*0d30*/  DADD R2, R80, R78 ;  /* 0x0000000050027229 */ /* 0x000fd0000000004e */
[----:B------:R-:W-:-:S06]  /*0d40*/  DADD R16, R2, R76 ;  /* 0x0000000002107229 */ /* 0x000fcc000000004c */
[----:B------:R-:W0:Y:S04]  /*0d50*/  MUFU.RSQ64H R3, R17 ;  /* 0x0000001100037308 */ /* 0x000e280000001c00 */
[----:B------:R-:W-:-:S05]  /*0d60*/  VIADD R2, R17, 0xfcb00000 ;  /* 0xfcb0000011027836 */ /* 0x000fca0000000000 */
[----:B------:R-:W-:Y:S01]  /*0d70*/  ISETP.GE.U32.AND P0, PT, R2, 0x7ca00000, PT ;  /* 0x7ca000000200780c */ /* 0x000fe20003f06070 */
[----:B0-----:R-:W-:-:S08]  /*0d80*/  DMUL R4, R2, R2 ;  /* 0x0000000202047228 */ /* 0x001fd00000000000 */
[----:B------:R-:W-:-:S08]  /*0d90*/  DFMA R4, R16, -R4, 1 ;  /* 0x3ff000001004742b */ /* 0x000fd00000000804 */
[----:B------:R-:W-:Y:S02]  /*0da0*/  DFMA R6, R4, R6, 0.5 ;  /* 0x3fe000000406742b */ /* 0x000fe40000000006 */
[----:B------:R-:W-:-:S08]  /*0db0*/  DMUL R4, R2, R4 ;  /* 0x0000000402047228 */ /* 0x000fd00000000000 */
[----:B------:R-:W-:-:S08]  /*0dc0*/  DFMA R6, R6, R4, R2 ;  /* 0x000000040606722b */ /* 0x000fd00000000002 */
[----:B------:R-:W-:Y:S02]  /*0dd0*/  DMUL R18, R16, R6 ;  /* 0x0000000610127228 */ /* 0x000fe40000000000 */
[----:B------:R-:W-:Y:S01]  /*0de0*/  IADD3 R5, PT, PT, R7, -0x100000, RZ ;  /* 0xfff0000007057810 */ /* 0x000fe20007ffe0ff */
[----:B------:R-:W-:-:S05]  /*0df0*/  IMAD.MOV.U32 R4, RZ, RZ, R6 ;  /* 0x000000ffff047224 */ /* 0x000fca00078e0006 */
[----:B------:R-:W-:-:S08]  /*0e00*/  DFMA R20, R18, -R18, R16 ;  /* 0x800000121214722b */ /* 0x000fd00000000010 */
[----:B------:R-:W-:Y:S01]  /*0e10*/  DFMA R74, R20, R4, R18 ;  /* 0x00000004144a722b */ /* 0x000fe20000000012 */
[----:B------:R-:W-:Y:S10]  /*0e20*/  @!P0 BRA `(.L_x_5) ;  /* 0x0000000000088947 */ /* 0x000ff40003800000 */
[----:B------:R-:W-:-:S07]  /*0e30*/  MOV R0, 0xe50 ;  /* 0x00000e5000007802 */ /* 0x000fce0000000f00 */
[----:B------:R-:W-:Y:S05]  /*0e40*/  CALL.REL.NOINC `($__internal_2_$__cuda_sm20_dsqrt_rn_f64_mediumpath_v1) ;  /* 0x000000a4009c7944 */ /* 0x000fea0003c00000 */
.L_x_5:
[----:B------:R-:W-:Y:S05]  /*0e50*/  BSYNC.RECONVERGENT B0 ;  /* 0x0000000000007941 */ /* 0x000fea0003800200 */
.L_x_4:
[----:B------:R-:W0:Y:S01]  /*0e60*/  LDC.64 R6, c[0x0][0x390] ;  /* 0x0000e400ff067b82 */ /* 0x000e220000000a00 */
[----:B------:R-:W0:Y:S01]  /*0e70*/  MUFU.RCP64H R3, UR12 ;  /* 0x0000000c00037d08 */ /* 0x000e220008001800 */
[----:B------:R-:W-:Y:S01]  /*0e80*/  IMAD.MOV.U32 R2, RZ, RZ, 0x1 ;  /* 0x00000001ff027424 */ /* 0x000fe200078e00ff */
[C---:B------:R-:W-:Y:S01]  /*0e90*/  FSETP.GEU.AND P3, PT, |R75|.reuse, 6.5827683646048100446e-37, PT ;  /* 0x036000004b00780b */ /* 0x040fe20003f6e200 */
[----:B------:R-:W-:Y:S01]  /*0ea0*/  BSSY.RECONVERGENT B1, `(.L_x_6) ;  /* 0x000001a000017945 */ /* 0x000fe20003800200 */
[----:B------:R-:W-:-:S03]  /*0eb0*/  ISETP.GE.AND P0, PT, R75, RZ, PT ;  /* 0x000000ff4b00720c */ /* 0x000fc60003f06270 */
[----:B0-----:R-:W-:-:S08]  /*0ec0*/  DFMA R4, R2, -R6, 1 ;  /* 0x3ff000000204742b */ /* 0x001fd00000000806 */
[----:B------:R-:W-:-:S08]  /*0ed0*/  DFMA R4, R4, R4, R4 ;  /* 0x000000040404722b */ /* 0x000fd00000000004 */
[----:B------:R-:W-:-:S08]  /*0ee0*/  DFMA R4, R2, R4, R2 ;  /* 0x000000040204722b */ /* 0x000fd00000000002 */
[----:B------:R-:W-:-:S08]  /*0ef0*/  DFMA R2, R4, -R6, 1 ;  /* 0x3ff000000402742b */ /* 0x000fd00000000806 */
[----:B------:R-:W-:-:S08]  /*0f00*/  DFMA R2, R4, R2, R4 ;  /* 0x000000020402722b */ /* 0x000fd00000000004 */
[----:B------:R-:W-:-:S08]  /*0f10*/  DMUL R4, R2, R74 ;  /* 0x0000004a02047228 */ /* 0x000fd00000000000 */
[----:B------:R-:W-:-:S08]  /*0f20*/  DFMA R6, R4, -R6, R74 ;  /* 0x800000060406722b */ /* 0x000fd0000000004a */
[----:B------:R-:W-:Y:S02]  /*0f30*/  DFMA R4, R2, R6, R4 ;  /* 0x000000060204722b */ /* 0x000fe40000000004 */
[----:B------:R-:W-:Y:S01]  /*0f40*/  DADD R2, R74, 3 ;  /* 0x400800004a027429 */ /* 0x000fe20000000000 */
[----:B------:R-:W-:-:S05]  /*0f50*/  IMAD.MOV.U32 R7, RZ, RZ, -0x100000 ;  /* 0xfff00000ff077424 */ /* 0x000fca00078e00ff */
[----:B------:R-:W-:Y:S02]  /*0f60*/  SEL R7, R7, 0x7ff00000, !P0 ;  /* 0x7ff0000007077807 */ /* 0x000fe40004000000 */
[----:B------:R-:W-:Y:S02]  /*0f70*/  FFMA R0, RZ, UR12, R5 ;  /* 0x0000000cff007c23 */ /* 0x000fe40008000005 */
[----:B------:R-:W-:-:S03]  /*0f80*/  LOP3.LUT R8, R3, 0x7ff00000, RZ, 0xc0, !PT ;  /* 0x7ff0000003087812 */ /* 0x000fc600078ec0ff */
[----:B------:R-:W-:-:S13]  /*0f90*/  FSETP.GT.AND P2, PT, |R0|, 1.469367938527859385e-39, PT ;  /* 0x001000000000780b */ /* 0x000fda0003f44200 */
[----:B------:R-:W-:Y:S05]  /*0fa0*/  @P2 BRA P3, `(.L_x_7) ;  /* 0x0000000000242947 */ /* 0x000fea0001800000 */
[----:B------:R-:W0:Y:S01]  /*0fb0*/  LDCU.64 UR14, c[0x0][0x390] ;  /* 0x00007200ff0e77ac */ /* 0x000e220008000a00 */
[----:B------:R-:W-:Y:S01]  /*0fc0*/  MOV R132, R74 ;  /* 0x0000004a00847202 */ /* 0x000fe20000000f00 */
[----:B------:R-:W-:Y:S01]  /*0fd0*/  IMAD.MOV.U32 R133, RZ, RZ, R75 ;  /* 0x000000ffff857224 */ /* 0x000fe200078e004b */
[----:B------:R-:W-:Y:S01]  /*0fe0*/  MOV R16, 0x1020 ;  /* 0x0000102000107802 */ /* 0x000fe20000000f00 */
[----:B0-----:R-:W-:Y:S02]  /*0ff0*/  IMAD.U32 R18, RZ, RZ, UR14 ;  /* 0x0000000eff127e24 */ /* 0x001fe4000f8e00ff */
[----:B------:R-:W-:-:S07]  /*1000*/  IMAD.U32 R21, RZ, RZ, UR15 ;  /* 0x0000000fff157e24 */ /* 0x000fce000f8e00ff */
[----:B------:R-:W-:Y:S05]  /*1010*/  CALL.REL.NOINC `($__internal_1_$__cuda_sm20_div_rn_f64_full) ;  /* 0x0000009c009c7944 */ /* 0x000fea0003c00000 */
[----:B------:R-:W-:Y:S01]  /*1020*/  MOV R4, R18 ;  /* 0x0000001200047202 */ /* 0x000fe20000000f00 */
[----:B------:R-:W-:-:S07]  /*1030*/  IMAD.MOV.U32 R5, RZ, RZ, R15 ;  /* 0x000000ffff057224 */ /* 0x000fce00078e000f */
.L_x_7:
[----:B------:R-:W-:Y:S05]  /*1040*/  BSYNC.RECONVERGENT B1 ;  /* 0x0000000000017941 */ /* 0x000fea0003800200 */
.L_x_6:
[----:B------:R-:W0:Y:S01]  /*1050*/  MUFU.RCP64H R3, R75 ;  /* 0x0000004b00037308 */ /* 0x000e220000001800 */
[----:B------:R-:W-:Y:S01]  /*1060*/  VIADD R2, R75, 0x300402 ;  /* 0x003004024b027836 */ /* 0x000fe20000000000 */
[----:B------:R-:W-:Y:S04]  /*1070*/  BSSY.RECONVERGENT B0, `(.L_x_8) ;  /* 0x0000010000007945 */ /* 0x000fe80003800200 */
[----:B------:R-:W-:Y:S01]  /*1080*/  FSETP.GEU.AND P2, PT, |R2|, 5.8789094863358348022e-39, PT ;  /* 0x004004020200780b */ /* 0x000fe20003f4e200 */
[----:B0-----:R-:W-:-:S08]  /*1090*/  DFMA R16, R2, -R74, 1 ;  /* 0x3ff000000210742b */ /* 0x001fd0000000084a */
[----:B------:R-:W-:-:S08]  /*10a0*/  DFMA R16, R16, R16, R16 ;  /* 0x000000101010722b */ /* 0x000fd00000000010 */
[----:B------:R-:W-:-:S08]  /*10b0*/  DFMA R16, R2, R16, R2 ;  /* 0x000000100210722b */ /* 0x000fd00000000002 */
[----:B------:R-:W-:-:S08]  /*10c0*/  DFMA R72, R16, -R74, 1 ;  /* 0x3ff000001048742b */ /* 0x000fd0000000084a */
[----:B------:R-:W-:Y:S01]  /*10d0*/  DFMA R72, R16, R72, R16 ;  /* 0x000000481048722b */ /* 0x000fe20000000010 */
[----:B------:R-:W-:Y:S10]  /*10e0*/  @P2 BRA `(.L_x_9) ;  /* 0x0000000000202947 */ /* 0x000ff40003800000 */
[----:B------:R-:W-:Y:S01]  /*10f0*/  LOP3.LUT R0, R75, 0x7fffffff, RZ, 0xc0, !PT ;  /* 0x7fffffff4b007812 */ /* 0x000fe200078ec0ff */
[----:B------:R-:W-:Y:S01]  /*1100*/  IMAD.MOV.U32 R16, RZ, RZ, R74 ;  /* 0x000000ffff107224 */ /* 0x000fe200078e004a */
[----:B------:R-:W-:Y:S02]  /*1110*/  MOV R17, R75 ;  /* 0x0000004b00117202 */ /* 0x000fe40000000f00 */
[----:B------:R-:W-:Y:S01]  /*1120*/  MOV R18, 0x1150 ;  /* 0x0000115000127802 */ /* 0x000fe20000000f00 */
[----:B------:R-:W-:-:S07]  /*1130*/  VIADD R28, R0, 0xfff00000 ;  /* 0xfff00000001c7836 */ /* 0x000fce0000000000 */
[----:B------:R-:W-:Y:S05]  /*1140*/  CALL.REL.NOINC `($__internal_0_$__cuda_sm20_dblrcp_rn_slowpath_v3) ;  /* 0x0000009800b47944 */ /* 0x000fea0003c00000 */
[----:B------:R-:W-:Y:S02]  /*1150*/  IMAD.MOV.U32 R72, RZ, RZ, R20 ;  /* 0x000000ffff487224 */ /* 0x000fe400078e0014 */
[----:B------:R-:W-:-:S07]  /*1160*/  IMAD.MOV.U32 R73, RZ, RZ, R21 ;  /* 0x000000ffff497224 */ /* 0x000fce00078e0015 */
.L_x_9:
[----:B------:R-:W-:Y:S05]  /*1170*/  BSYNC.RECONVERGENT B0 ;  /* 0x0000000000007941 */ /* 0x000fea0003800200 */
.L_x_8:
[----:B------:R-:W0:Y:S01]  /*1180*/  LDC.64 R18, c[0x0][0x398] ;  /* 0x0000e600ff127b82 */ /* 0x000e220000000a00 */
[----:B------:R-:W0:Y:S01]  /*1190*/  MUFU.RCP64H R3, UR13 ;  /* 0x0000000d00037d08 */ /* 0x000e220008001800 */
[----:B------:R-:W-:Y:S01]  /*11a0*/  MOV R2, 0x1 ;  /* 0x0000000100027802 */ /* 0x000fe20000000f00 */
[----:B------:R-:W-:Y:S01]  /*11b0*/  BSSY.RECONVERGENT B1, `(.L_x_10) ;  /* 0x0000016000017945 */ /* 0x000fe20003800200 */
[----:B------:R-:W-:-:S04]  /*11c0*/  FSETP.GEU.AND P3, PT, |R75|, 6.5827683646048100446e-37, PT ;  /* 0x036000004b00780b */ /* 0x000fc80003f6e200 */
[----:B0-----:R-:W-:-:S08]  /*11d0*/  DFMA R16, R2, -R18, 1 ;  /* 0x3ff000000210742b */ /* 0x001fd00000000812 */
[----:B------:R-:W-:-:S08]  /*11e0*/  DFMA R16, R16, R16, R16 ;  /* 0x000000101010722b */ /* 0x000fd00000000010 */
[----:B------:R-:W-:-:S08]  /*11f0*/  DFMA R16, R2, R16, R2 ;  /* 0x000000100210722b */ /* 0x000fd00000000002 */
[----:B------:R-:W-:-:S08]  /*1200*/  DFMA R2, R16, -R18, 1 ;  /* 0x3ff000001002742b */ /* 0x000fd00000000812 */
[----:B------:R-:W-:-:S08]  /*1210*/  DFMA R2, R16, R2, R16 ;  /* 0x000000021002722b */ /* 0x000fd00000000010 */
[----:B------:R-:W-:-:S08]  /*1220*/  DMUL R16, R2, R74 ;  /* 0x0000004a02107228 */ /* 0x000fd00000000000 */
[----:B------:R-:W-:-:S08]  /*1230*/  DFMA R18, R16, -R18, R74 ;  /* 0x800000121012722b */ /* 0x000fd0000000004a */
[----:B------:R-:W-:-:S10]  /*1240*/  DFMA R2, R2, R18, R16 ;  /* 0x000000120202722b */ /* 0x000fd40000000010 */
[----:B------:R-:W-:-:S05]  /*1250*/  FFMA R0, RZ, UR13, R3 ;  /* 0x0000000dff007c23 */ /* 0x000fca0008000003 */
[----:B------:R-:W-:-:S13]  /*1260*/  FSETP.GT.AND P2, PT, |R0|, 1.469367938527859385e-39, PT ;  /* 0x001000000000780b */ /* 0x000fda0003f44200 */
[----:B------:R-:W-:Y:S05]  /*1270*/  @P2 BRA P3, `(.L_x_11) ;  /* 0x0000000000242947 */ /* 0x000fea0001800000 */
[----:B------:R-:W0:Y:S01]  /*1280*/  LDCU.64 UR14, c[0x0][0x398] ;  /* 0x00007300ff0e77ac */ /* 0x000e220008000a00 */
[----:B------:R-:W-:Y:S01]  /*1290*/  IMAD.MOV.U32 R132, RZ, RZ, R74 ;  /* 0x000000ffff847224 */ /* 0x000fe200078e004a */
[----:B------:R-:W-:Y:S02]  /*12a0*/  MOV R133, R75 ;  /* 0x0000004b00857202 */ /* 0x000fe40000000f00 */
[----:B------:R-:W-:Y:S01]  /*12b0*/  MOV R16, 0x12f0 ;  /* 0x000012f000107802 */ /* 0x000fe20000000f00 */
[----:B0-----:R-:W-:Y:S02]  /*12c0*/  IMAD.U32 R18, RZ, RZ, UR14 ;  /* 0x0000000eff127e24 */ /* 0x001fe4000f8e00ff */
[----:B------:R-:W-:-:S07]  /*12d0*/  IMAD.U32 R21, RZ, RZ, UR15 ;  /* 0x0000000fff157e24 */ /* 0x000fce000f8e00ff */
[----:B------:R-:W-:Y:S05]  /*12e0*/  CALL.REL.NOINC `($__internal_1_$__cuda_sm20_div_rn_f64_full) ;  /* 0x0000009800e87944 */ /* 0x000fea0003c00000 */
[----:B------:R-:W-:Y:S02]  /*12f0*/  IMAD.MOV.U32 R2, RZ, RZ, R18 ;  /* 0x000000ffff027224 */ /* 0x000fe400078e0012 */
[----:B------:R-:W-:-:S07]  /*1300*/  IMAD.MOV.U32 R3, RZ, RZ, R15 ;  /* 0x000000ffff037224 */ /* 0x000fce00078e000f */
.L_x_11:
[----:B------:R-:W-:Y:S05]  /*1310*/  BSYNC.RECONVERGENT B1 ;  /* 0x0000000000017941 */ /* 0x000fea0003800200 */
.L_x_10:
[----:B------:R-:W-:Y:S01]  /*1320*/  DADD R16, R74, 5 ;  /* 0x401400004a107429 */ /* 0x000fe20000000000 */
[----:B------:R-:W-:Y:S01]  /*1330*/  IMAD.MOV.U32 R0, RZ, RZ, -0x100000 ;  /* 0xfff00000ff007424 */ /* 0x000fe200078e00ff */
[CC--:B------:R-:W-:Y:S02]  /*1340*/  DMUL R70, R60.reuse, R22.reuse ;  /* 0x000000163c467228 */ /* 0x0c0fe40000000000 */
[C---:B------:R-:W-:Y:S02]  /*1350*/  DMUL R68, R60.reuse, -R22 ;  /* 0x800000163c447228 */ /* 0x040fe40000000000 */
[CC--:B------:R-:W-:Y:S01]  /*1360*/  DMUL R66, R60.reuse, R54.reuse ;  /* 0x000000363c427228 */ /* 0x0c0fe20000000000 */
[----:B------:R-:W-:Y:S01]  /*1370*/  SEL R0, R0, 0x7ff00000, !P0 ;  /* 0x7ff0000000007807 */ /* 0x000fe20004000000 */
[C---:B------:R-:W-:Y:S02]  /*1380*/  DMUL R64, R60.reuse, -R54 ;  /* 0x800000363c407228 */ /* 0x040fe40000000000 */
[C---:B------:R-:W-:Y:S01]  /*1390*/  DMUL R62, R60.reuse, -R22 ;  /* 0x800000163c3e7228 */ /* 0x040fe20000000000 */
[----:B------:R-:W-:Y:S01]  /*13a0*/  LOP3.LUT R6, R17, 0x7ff00000, RZ, 0xc0, !PT ;  /* 0x7ff0000011067812 */ /* 0x000fe200078ec0ff */
[----:B------:R-:W-:-:S02]  /*13b0*/  DMUL R60, R60, -R54 ;  /* 0x800000363c3c7228 */ /* 0x000fc40000000000 */
[CC--:B------:R-:W-:Y:S02]  /*13c0*/  DMUL R58, R22.reuse, R54.reuse ;  /* 0x00000036163a7228 */ /* 0x0c0fe40000000000 */
[CC--:B------:R-:W-:Y:S02]  /*13d0*/  DMUL R56, R22.reuse, -R54.reuse ;  /* 0x8000003616387228 */ /* 0x0c0fe40000000000 */
[----:B------:R-:W-:Y:S02]  /*13e0*/  DMUL R54, R22, -R54 ;  /* 0x8000003616367228 */ /* 0x000fe40000000000 */
[----:B------:R-:W-:Y:S01]  /*13f0*/  DMUL R52, R130, R52 ;  /* 0x0000003482347228 */ /* 0x000fe20000000000 */
[----:B------:R-:W-:Y:S10]  /*1400*/  @!P1 BRA `(.L_x_12) ;  /* 0x0000002800109947 */ /* 0x000ff40003800000 */
[----:B------:R-:W-:Y:S01]  /*1410*/  DADD R16, R80, R78 ;  /* 0x0000000050107229 */ /* 0x000fe2000000004e */
[----:B------:R-:W-:Y:S01]  /*1420*/  ISETP.NE.AND P3, PT, R6, 0x7ff00000, PT ;  /* 0x7ff000000600780c */ /* 0x000fe20003f65270 */
[C---:B------:R-:W-:Y:S01]  /*1430*/  DSETP.NEU.AND P2, PT, R74.reuse, 1, PT ;  /* 0x3ff000004a00742a */ /* 0x040fe20003f4d000 */
[----:B------:R-:W-:Y:S01]  /*1440*/  BSSY.RECONVERGENT B0, `(.L_x_13) ;  /* 0x000000f000007945 */ /* 0x000fe20003800200 */
[----:B------:R-:W-:Y:S01]  /*1450*/  DSETP.NEU.AND P6, PT, |R74|, +INF , PT ;  /* 0x7ff000004a00742a */ /* 0x000fe20003fcd200 */
[----:B------:R-:W-:Y:S01]  /*1460*/  P2R R23, PR, RZ, 0x8 ;  /* 0x00000008ff177803 */ /* 0x000fe20000000000 */
[----:B------:R-:W-:Y:S01]  /*1470*/  IMAD.MOV.U32 R20, RZ, RZ, RZ ;  /* 0x000000ffff147224 */ /* 0x000fe200078e00ff */
[----:B------:R-:W-:Y:S01]  /*1480*/  MOV R134, 0x1530 ;  /* 0x0000153000867802 */ /* 0x000fe20000000f00 */
[----:B------:R-:W-:Y:S01]  /*1490*/  DADD R18, R16, R76 ;  /* 0x0000000010127229 */ /* 0x000fe2000000004c */
[----:B------:R-:W-:Y:S01]  /*14a0*/  P2R R22, PR, RZ, 0x4 ;  /* 0x00000004ff167803 */ /* 0x000fe20000000000 */
[----:B------:R-:W-:Y:S01]  /*14b0*/  DADD R16, -RZ, |R74| ;  /* 0x00000000ff107229 */ /* 0x000fe2000000054a */
[----:B------:R-:W-:Y:S01]  /*14c0*/  ISETP.NE.AND P2, PT, R8, 0x7ff00000, PT ;  /* 0x7ff000000800780c */ /* 0x000fe20003f45270 */
[----:B------:R-:W-:-:S04]  /*14d0*/  IMAD.MOV.U32 R21, RZ, RZ, 0x40080000 ;  /* 0x40080000ff157424 */ /* 0x000fc800078e00ff */
[C---:B------:R-:W-:Y:S02]  /*14e0*/  DSETP.GE.AND P5, PT, R18.reuse, RZ, PT ;  /* 0x000000ff1200722a */ /* 0x040fe40003fa6000 */
[----:B------:R-:W-:Y:S02]  /*14f0*/  DSETP.NEU.AND P1, PT, R18, RZ, PT ;  /* 0x000000ff1200722a */ /* 0x000fe40003f2d000 */
[----:B------:R-:W-:Y:S01]  /*1500*/  MOV R18, R16 ;  /* 0x0000001000127202 */ /* 0x000fe20000000f00 */
[----:B------:R-:W-:-:S11]  /*1510*/  IMAD.MOV.U32 R19, RZ, RZ, R17 ;  /* 0x000000ffff137224 */ /* 0x000fd600078e0011 */
[----:B------:R-:W-:Y:S05]  /*1520*/  CALL.REL.NOINC `($_Z10kernelDQC3PdddddPKdS1_S1_S1_S1_S1_S1_S1_iS1_S1_$__internal_accurate_pow) ;  /* 0x000000a000a07944 */ /* 0x000fea0003c00000 */
[----:B------:R-:W-:Y:S05]  /*1530*/  BSYNC.RECONVERGENT B0 ;  /* 0x0000000000007941 */ /* 0x000fea0003800200 */
.L_x_13:
[----:B------:R-:W-:Y:S01]  /*1540*/  DADD R20, -RZ, -R16 ;  /* 0x00000000ff147229 */ /* 0x000fe20000000910 */
[----:B------:R-:W-:Y:S01]  /*1550*/  ISETP.NE.AND P3, PT, R22, RZ, PT ;  /* 0x000000ff1600720c */ /* 0x000fe20003f65270 */
[----:B------:R-:W-:Y:S01]  /*1560*/  DADD R18, R74, 3 ;  /* 0x400800004a127429 */ /* 0x000fe20000000000 */
[----:B------:R-:W-:Y:S07]  /*1570*/  BSSY.RECONVERGENT B1, `(.L_x_14) ;  /* 0x0000020000017945 */ /* 0x000fee0003800200 */
[----:B------:R-:W-:-:S02]  /*1580*/  FSEL R17, R21, R17, !P0 ;  /* 0x0000001115117208 */ /* 0x000fc40004000000 */
[----:B------:R-:W-:Y:S02]  /*1590*/  FSEL R16, R20, R16, !P0 ;  /* 0x0000001014107208 */ /* 0x000fe40004000000 */
[----:B------:R-:W-:Y:S02]  /*15a0*/  FSEL R50, R75, R17, !P1 ;  /* 0x000000114b327208 */ /* 0x000fe40004800000 */
[----:B------:R-:W-:Y:S02]  /*15b0*/  FSEL R16, R16, RZ, P1 ;  /* 0x000000ff10107208 */ /* 0x000fe40000800000 */
[----:B------:R-:W-:-:S04]  /*15c0*/  FSEL R15, R50, R7, P6 ;  /* 0x00000007320f7208 */ /* 0x000fc80003000000 */
[----:B------:R-:W-:Y:S02]  /*15d0*/  @!P2 FSEL R50, R19, R15, !P5 ;  /* 0x0000000f1332a208 */ /* 0x000fe40006800000 */
[----:B------:R-:W-:Y:S02]  /*15e0*/  FSEL R15, R16, RZ, P6 ;  /* 0x000000ff100f7208 */ /* 0x000fe40003000000 */
[----:B------:R-:W-:Y:S02]  /*15f0*/  FSEL R51, R50, 1.875, P3 ;  /* 0x3ff0000032337808 */ /* 0x000fe40001800000 */
[----:B------:R-:W-:Y:S02]  /*1600*/  @!P2 FSEL R16, R18, R15, !P5 ;  /* 0x0000000f1210a208 */ /* 0x000fe40006800000 */
[----:B------:R-:W0:Y:S01]  /*1610*/  MUFU.RCP64H R17, R51 ;  /* 0x0000003300117308 */ /* 0x000e220000001800 */
[----:B------:R-:W-:Y:S02]  /*1620*/  FSETP.GEU.AND P2, PT, |R81|, 6.5827683646048100446e-37, PT ;  /* 0x036000005100780b */ /* 0x000fe40003f4e200 */
[----:B------:R-:W-:-:S02]  /*1630*/  FSEL R50, R16, RZ, P3 ;  /* 0x000000ff10327208 */ /* 0x000fc40001800000 */
[----:B------:R-:W-:-:S06]  /*1640*/  MOV R16, 0x1 ;  /* 0x0000000100107802 */ /* 0x000fcc0000000f00 */
[----:B0-----:R-:W-:-:S08]  /*1650*/  DFMA R18, -R50, R16, 1 ;  /* 0x3ff000003212742b */ /* 0x001fd00000000110 */
[----:B------:R-:W-:-:S08]  /*1660*/  DFMA R18, R18, R18, R18 ;  /* 0x000000121212722b */ /* 0x000fd00000000012 */
[----:B------:R-:W-:-:S08]  /*1670*/  DFMA R18, R16, R18, R16 ;  /* 0x000000121012722b */ /* 0x000fd00000000010 */
[----:B------:R-:W-:-:S08]  /*1680*/  DFMA R16, -R50, R18, 1 ;  /* 0x3ff000003210742b */ /* 0x000fd00000000112 */
[----:B------:R-:W-:-:S08]  /*1690*/  DFMA R16, R18, R16, R18 ;  /* 0x000000101210722b */ /* 0x000fd00000000012 */
[----:B------:R-:W-:-:S08]  /*16a0*/  DMUL R18, R80, R16 ;  /* 0x0000001050127228 */ /* 0x000fd00000000000 */
[----:B------:R-:W-:-:S08]  /*16b0*/  DFMA R20, -R50, R18, R80 ;  /* 0x000000123214722b */ /* 0x000fd00000000150 */
[----:B------:R-:W-:-:S10]  /*16c0*/  DFMA R18, R16, R20, R18 ;  /* 0x000000141012722b */ /* 0x000fd40000000012 */
[----:B------:R-:W-:-:S05]  /*16d0*/  FFMA R15, RZ, R51, R19 ;  /* 0x00000033ff0f7223 */ /* 0x000fca0000000013 */
[----:B------:R-:W-:-:S13]  /*16e0*/  FSETP.GT.AND P3, PT, |R15|, 1.469367938527859385e-39, PT ;  /* 0x001000000f00780b */ /* 0x000fda0003f64200 */
[----:B------:R-:W-:Y:S05]  /*16f0*/  @P3 BRA P2, `(.L_x_15) ;  /* 0x00000000001c3947 */ /* 0x000fea0001000000 */
[----:B------:R-:W-:Y:S01]  /*1700*/  IMAD.MOV.U32 R132, RZ, RZ, R80 ;  /* 0x000000ffff847224 */ /* 0x000fe200078e0050 */
[----:B------:R-:W-:Y:S01]  /*1710*/  MOV R21, R51 ;  /* 0x0000003300157202 */ /* 0x000fe20000000f00 */
[----:B------:R-:W-:Y:S01]  /*1720*/  IMAD.MOV.U32 R133, RZ, RZ, R81 ;  /* 0x000000ffff857224 */ /* 0x000fe200078e0051 */
[----:B------:R-:W-:Y:S01]  /*1730*/  MOV R16, 0x1760 ;  /* 0x0000176000107802 */ /* 0x000fe20000000f00 */
[----:B------:R-:W-:-:S07]  /*1740*/  IMAD.MOV.U32 R18, RZ, RZ, R50 ;  /* 0x000000ffff127224 */ /* 0x000fce00078e0032 */
[----:B------:R-:W-:Y:S05]  /*1750*/  CALL.REL.NOINC `($__internal_1_$__cuda_sm20_div_rn_f64_full) ;  /* 0x0000009400cc7944 */ /* 0x000fea0003c00000 */
[----:B------:R-:W-:-:S07]  /*1760*/  IMAD.MOV.U32 R19, RZ, RZ, R15 ;  /* 0x000000ffff137224 */ /* 0x000fce00078e000f */
.L_x_15:
[----:B------:R-:W-:Y:S05]  /*1770*/  BSYNC.RECONVERGENT B1 ;  /* 0x0000000000017941 */ /* 0x000fea0003800200 */
.L_x_14:
[----:B------:R-:W0:Y:S01]  /*1780*/  S2UR UR5, SR_CTAID.Z ;  /* 0x00000000000579c3 */ /* 0x000e220000002700 */
[----:B------:R-:W1:Y:S01]  /*1790*/  MUFU.RCP64H R21, R51 ;  /* 0x0000003300157308 */ /* 0x000e620000001800 */
[----:B------:R-:W-:Y:S01]  /*17a0*/  VIADD R20, R51, 0x300402 ;  /* 0x0030040233147836 */ /* 0x000fe20000000000 */
[----:B------:R-:W-:Y:S01]  /*17b0*/  MOV R48, RZ ;  /* 0x000000ff00307202 */ /* 0x000fe20000000f00 */
[----:B------:R-:W-:Y:S01]  /*17c0*/  IMAD.MOV.U32 R46, RZ, RZ, RZ ;  /* 0x000000ffff2e7224 */ /* 0x000fe200078e00ff */
[----:B------:R-:W-:Y:S03]  /*17d0*/  BSSY.RECONVERGENT B0, `(.L_x_16) ;  /* 0x000001c000007945 */ /* 0x000fe60003800200 */
[----:B-1----:R-:W-:Y:S01]  /*17e0*/  DFMA R16, -R50, R20, 1 ;  /* 0x3ff000003210742b */ /* 0x002fe20000000114 */
[----:B0-----:R-:W-:-:S07]  /*17f0*/  UIADD3 UR5, UPT, UPT, UR5, -0x1, URZ ;  /* 0xffffffff05057890 */ /* 0x001fce000fffe0ff */
[----:B------:R-:W-:Y:S02]  /*1800*/  DFMA R26, R16, R16, R16 ;  /* 0x00000010101a722b */ /* 0x000fe40000000010 */
[----:B------:R-:W-:Y:S01]  /*1810*/  DADD R16, -R18, R72 ;  /* 0x0000000012107229 */ /* 0x000fe20000000148 */
[----:B------:R-:W0:Y:S05]  /*1820*/  I2F.F64 R24, UR5 ;  /* 0x0000000500187d12 */ /* 0x000e2a0008201c00 */
[----:B------:R-:W-:Y:S02]  /*1830*/  DFMA R138, R20, R26, R20 ;  /* 0x0000001a148a722b */ /* 0x000fe40000000014 */
[----:B------:R-:W-:-:S02]  /*1840*/  DMUL R16, R16, R100 ;  /* 0x0000006410107228 */ /* 0x000fc40000000000 */
[----:B------:R-:W-:-:S04]  /*1850*/  DMUL R26, R18, R102 ;  /* 0x00000066121a7228 */ /* 0x000fc80000000000 */
[----:B------:R-:W-:Y:S02]  /*1860*/  DFMA R18, -R50, R138, 1 ;  /* 0x3ff000003212742b */ /* 0x000fe4000000018a */
[----:B0-----:R-:W-:-:S06]  /*1870*/  DMUL R24, R24, UR8 ;  /* 0x0000000818187c28 */ /* 0x001fcc0008000000 */
[----:B------:R-:W-:Y:S02]  /*1880*/  DFMA R138, R138, R18, R138 ;  /* 0x000000128a8a722b */ /* 0x000fe4000000008a */
[----:B------:R-:W-:-:S06]  /*1890*/  DSETP.GT.AND P2, PT, R24, R2, PT ;  /* 0x000000021800722a */ /* 0x000fcc0003f44000 */
[----:B------:R-:W-:Y:S01]  /*18a0*/  FSEL R47, RZ, 1.875, !P2 ;  /* 0x3ff00000ff2f7808 */ /* 0x000fe20005000000 */
[----:B------:R-:W-:-:S05]  /*18b0*/  DSETP.GT.AND P2, PT, R24, R4, PT ;  /* 0x000000041800722a */ /* 0x000fca0003f44000 */
[----:B------:R-:W-:Y:S01]  /*18c0*/  DMUL R16, R16, R46 ;  /* 0x0000002e10107228 */ /* 0x000fe20000000000 */
[----:B------:R-:W-:Y:S02]  /*18d0*/  FSEL R49, RZ, 1.875, !P2 ;  /* 0x3ff00000ff317808 */ /* 0x000fe40005000000 */
[----:B------:R-:W-:-:S05]  /*18e0*/  FSETP.GEU.AND P2, PT, |R20|, 5.8789094863358348022e-39, PT ;  /* 0x004004021400780b */ /* 0x000fca0003f4e200 */
[----:B------:R-:W-:-:S08]  /*18f0*/  DFMA R26, R26, R48, R16 ;  /* 0x000000301a1a722b */ /* 0x000fd00000000010 */
[----:B------:R-:W-:Y:S05]  /*1900*/  @P2 BRA `(.L_x_17) ;  /* 0x0000000000202947 */ /* 0x000fea0003800000 */
[----:B------:R-:W-:Y:S01]  /*1910*/  LOP3.LUT R15, R51, 0x7fffffff, RZ, 0xc0, !PT ;  /* 0x7fffffff330f7812 */ /* 0x000fe200078ec0ff */
[----:B------:R-:W-:Y:S01]  /*1920*/  IMAD.MOV.U32 R16, RZ, RZ, R50 ;  /* 0x000000ffff107224 */ /* 0x000fe200078e0032 */
[----:B------:R-:W-:Y:S01]  /*1930*/  MOV R18, 0x1970 ;  /* 0x0000197000127802 */ /* 0x000fe20000000f00 */
[----:B------:R-:W-:Y:S02]  /*1940*/  IMAD.MOV.U32 R17, RZ, RZ, R51 ;  /* 0x000000ffff117224 */ /* 0x000fe400078e0033 */
[----:B------:R-:W-:-:S07]  /*1950*/  VIADD R28, R15, 0xfff00000 ;  /* 0xfff000000f1c7836 */ /* 0x000fce0000000000 */
[----:B------:R-:W-:Y:S05]  /*1960*/  CALL.REL.NOINC `($__internal_0_$__cuda_sm20_dblrcp_rn_slowpath_v3) ;  /* 0x0000009000ac7944 */ /* 0x000fea0003c00000 */
[----:B------:R-:W-:Y:S01]  /*1970*/  MOV R138, R20 ;  /* 0x00000014008a7202 */ /* 0x000fe20000000f00 */
[----:B------:R-:W-:-:S07]  /*1980*/  IMAD.MOV.U32 R139, RZ, RZ, R21 ;  /* 0x000000ffff8b7224 */ /* 0x000fce00078e0015 */
.L_x_17:
[----:B------:R-:W-:Y:S05]  /*1990*/  BSYNC.RECONVERGENT B0 ;  /* 0x0000000000007941 */ /* 0x000fea0003800200 */
.L_x_16:
[----:B------:R-:W-:Y:S01]  /*19a0*/  DADD R16, -RZ, |R74| ;  /* 0x00000000ff107229 */ /* 0x000fe2000000054a */
[----:B------:R-:W-:Y:S01]  /*19b0*/  BSSY.RECONVERGENT B0, `(.L_x_18) ;  /* 0x0000007000007945 */ /* 0x000fe20003800200 */
[----:B------:R-:W-:Y:S01]  /*19c0*/  IMAD.MOV.U32 R20, RZ, RZ, RZ ;  /* 0x000000ffff147224 */ /* 0x000fe200078e00ff */
[----:B------:R-:W-:Y:S01]  /*19d0*/  MOV R134, 0x1a20 ;  /* 0x00001a2000867802 */ /* 0x000fe20000000f00 */
[----:B------:R-:W-:-:S06]  /*19e0*/  IMAD.MOV.U32 R21, RZ, RZ, 0x40140000 ;  /* 0x40140000ff157424 */ /* 0x000fcc00078e00ff */
[----:B------:R-:W-:Y:S01]  /*19f0*/  IMAD.MOV.U32 R18, RZ, RZ, R16 ;  /* 0x000000ffff127224 */ /* 0x000fe200078e0010 */
[----:B------:R-:W-:-:S07]  /*1a00*/  MOV R19, R17 ;  /* 0x0000001100137202 */ /* 0x000fce0000000f00 */
[----:B------:R-:W-:Y:S05]  /*1a10*/  CALL.REL.NOINC `($_Z10kernelDQC3PdddddPKdS1_S1_S1_S1_S1_S1_S1_iS1_S1_$__internal_accurate_pow) ;  /* 0x0000009c00647944 */ /* 0x000fea0003c00000 */
[----:B------:R-:W-:Y:S05]  /*1a20*/  BSYNC.RECONVERGENT B0 ;  /* 0x0000000000007941 */ /* 0x000fea0003800200 */
.L_x_18:
[----:B------:R-:W-:Y:S01]  /*1a30*/  DADD R20, -RZ, -R16 ;  /* 0x00000000ff147229 */ /* 0x000fe20000000910 */
[----:B------:R-:W-:Y:S01]  /*1a40*/  ISETP.NE.AND P3, PT, R23, RZ, PT ;  /* 0x000000ff1700720c */ /* 0x000fe20003f65270 */
[----:B------:R-:W-:Y:S01]  /*1a50*/  DADD R18, R74, 5 ;  /* 0x401400004a127429 */ /* 0x000fe20000000000 */
[----:B------:R-:W-:Y:S01]  /*1a60*/  ISETP.NE.AND P2, PT, R22, RZ, PT ;  /* 0x000000ff1600720c */ /* 0x000fe20003f45270 */
[----:B------:R-:W-:Y:S06]  /*1a70*/  BSSY.RECONVERGENT B1, `(.L_x_19) ;  /* 0x0000020000017945 */ /* 0x000fec0003800200 */
        /* <DEDUP_REMOVED lines=9> */
[----:B------:R-:W0:Y:S02]  /*1b10*/  MUFU.RCP64H R17, R23 ;  /* 0x0000001700117308 */ /* 0x000e240000001800 */
[----:B------:R-:W-:Y:S01]  /*1b20*/  FSEL R22, R16, RZ, P2 ;  /* 0x000000ff10167208 */ /* 0x000fe20001000000 */
[----:B------:R-:W-:Y:S01]  /*1b30*/  IMAD.MOV.U32 R16, RZ, RZ, 0x1 ;  /* 0x00000001ff107424 */ /* 0x000fe200078e00ff */
[----:B------:R-:W-:-:S05]  /*1b40*/  FSETP.GEU.AND P2, PT, |R81|, 6.5827683646048100446e-37, PT ;  /* 0x036000005100780b */ /* 0x000fca0003f4e200 */
        /* <DEDUP_REMOVED lines=18> */
.L_x_20:
[----:B------:R-:W-:Y:S05]  /*1c70*/  BSYNC.RECONVERGENT B1 ;  /* 0x0000000000017941 */ /* 0x000fea0003800200 */
.L_x_19:
[----:B------:R-:W0:Y:S01]  /*1c80*/  LDC.64 R16, c[0x0][0x390] ;  /* 0x0000e400ff107b82 */ /* 0x000e220000000a00 */
[----:B------:R-:W-:Y:S01]  /*1c90*/  DMUL R30, R74, R74 ;  /* 0x0000004a4a1e7228 */ /* 0x000fe20000000000 */
[----:B------:R-:W-:Y:S01]  /*1ca0*/  BSSY.RECONVERGENT B1, `(.L_x_21) ;  /* 0x000001a000017945 */ /* 0x000fe20003800200 */
[----:B0-----:R-:W-:Y:S01]  /*1cb0*/  DMUL R32, R16, R16 ;  /* 0x0000001010207228 */ /* 0x001fe20000000000 */
[----:B------:R-:W-:-:S05]  /*1cc0*/  MOV R16, 0x1 ;  /* 0x0000000100107802 */ /* 0x000fca0000000f00 */
[----:B------:R-:W0:Y:S02]  /*1cd0*/  MUFU.RCP64H R17, R33 ;  /* 0x0000002100117308 */ /* 0x000e240000001800 */
[----:B0-----:R-:W-:-:S08]  /*1ce0*/  DFMA R20, -R32, R16, 1 ;  /* 0x3ff000002014742b */ /* 0x001fd00000000110 */
[----:B------:R-:W-:-:S08]  /*1cf0*/  DFMA R20, R20, R20, R20 ;  /* 0x000000141414722b */ /* 0x000fd00000000014 */
[----:B------:R-:W-:Y:S02]  /*1d00*/  DFMA R20, R16, R20, R16 ;  /* 0x000000141014722b */ /* 0x000fe40000000010 */
[----:B------:R-:W-:-:S06]  /*1d10*/  DMUL R16, R32, R24 ;  /* 0x0000001820107228 */ /* 0x000fcc0000000000 */
[----:B------:R-:W-:Y:S02]  /*1d20*/  DFMA R28, -R32, R20, 1 ;  /* 0x3ff00000201c742b */ /* 0x000fe40000000114 */
[----:B------:R-:W-:-:S06]  /*1d30*/  DFMA R132, R24, R16, -R30 ;  /* 0x000000101884722b */ /* 0x000fcc000000081e */
[----:B------:R-:W-:-:S04]  /*1d40*/  DFMA R28, R20, R28, R20 ;  /* 0x0000001c141c722b */ /* 0x000fc80000000014 */
[----:B------:R-:W-:-:S04]  /*1d50*/  FSETP.GEU.AND P2, PT, |R133|, 6.5827683646048100446e-37, PT ;  /* 0x036000008500780b */ /* 0x000fc80003f4e200 */
[----:B------:R-:W-:-:S08]  /*1d60*/  DMUL R16, R132, R28 ;  /* 0x0000001c84107228 */ /* 0x000fd00000000000 */
[----:B------:R-:W-:-:S08]  /*1d70*/  DFMA R20, -R32, R16, R132 ;  /* 0x000000102014722b */ /* 0x000fd00000000184 */
[----:B------:R-:W-:Y:S02]  /*1d80*/  DFMA R16, R28, R20, R16 ;  /* 0x000000141c10722b */ /* 0x000fe40000000010 */
[----:B------:R-:W-:-:S08]  /*1d90*/  DFMA R28, R18, -3, R138 ;  /* 0xc0080000121c782b */ /* 0x000fd0000000008a */
[----:B------:R-:W-:Y:S01]  /*1da0*/  FFMA R15, RZ, R33, R17 ;  /* 0x00000021ff0f7223 */ /* 0x000fe20000000011 */
[----:B------:R-:W-:-:S04]  /*1db0*/  DMUL R28, R28, 0.5 ;  /* 0x3fe000001c1c7828 */ /* 0x000fc80000000000 */
[----:B------:R-:W-:-:S13]  /*1dc0*/  FSETP.GT.AND P1, PT, |R15|, 1.469367938527859385e-39, PT ;  /* 0x001000000f00780b */ /* 0x000fda0003f24200 */
[----:B------:R-:W-:Y:S05]  /*1dd0*/  @P1 BRA P2, `(.L_x_22) ;  /* 0x0000000000181947 */ /* 0x000fea0001000000 */
[----:B------:R-:W-:Y:S01]  /*1de0*/  IMAD.MOV.U32 R18, RZ, RZ, R32 ;  /* 0x000000ffff127224 */ /* 0x000fe200078e0020 */
[----:B------:R-:W-:Y:S01]  /*1df0*/  MOV R16, 0x1e20 ;  /* 0x00001e2000107802 */ /* 0x000fe20000000f00 */
[----:B------:R-:W-:-:S07]  /*1e00*/  IMAD.MOV.U32 R21, RZ, RZ, R33 ;  /* 0x000000ffff157224 */ /* 0x000fce00078e0021 */
[----:B------:R-:W-:Y:S05]  /*1e10*/  CALL.REL.NOINC `($__internal_1_$__cuda_sm20_div_rn_f64_full) ;  /* 0x00000090001c7944 */ /* 0x000fea0003c00000 */
[----:B------:R-:W-:Y:S01]  /*1e20*/  IMAD.MOV.U32 R16, RZ, RZ, R18 ;  /* 0x000000ffff107224 */ /* 0x000fe200078e0012 */
[----:B------:R-:W-:-:S07]  /*1e30*/  MOV R17, R15 ;  /* 0x0000000f00117202 */ /* 0x000fce0000000f00 */
.L_x_22:
[----:B------:R-:W-:Y:S05]  /*1e40*/  BSYNC.RECONVERGENT B1 ;  /* 0x0000000000017941 */ /* 0x000fea0003800200 */
.L_x_21:
[----:B------:R-:W0:Y:S01]  /*1e50*/  LDC.64 R18, c[0x0][0x398] ;  /* 0x0000e600ff127b82 */ /* 0x000e220000000a00 */
[----:B------:R-:W-:Y:S01]  /*1e60*/  BSSY.RECONVERGENT B1, `(.L_x_23) ;  /* 0x0000018000017945 */ /* 0x000fe20003800200 */
[----:B0-----:R-:W-:Y:S01]  /*1e70*/  DMUL R34, R18, R18 ;  /* 0x0000001212227228 */ /* 0x001fe20000000000 */
[----:B------:R-:W-:-:S05]  /*1e80*/  IMAD.MOV.U32 R18, RZ, RZ, 0x1 ;  /* 0x00000001ff127424 */ /* 0x000fca00078e00ff */
[----:B------:R-:W0:Y:S02]  /*1e90*/  MUFU.RCP64H R19, R35 ;  /* 0x0000002300137308 */ /* 0x000e240000001800 */
[----:B0-----:R-:W-:-:S08]  /*1ea0*/  DFMA R20, -R34, R18, 1 ;  /* 0x3ff000002214742b */ /* 0x001fd00000000112 */
[----:B------:R-:W-:-:S08]  /*1eb0*/  DFMA R20, R20, R20, R20 ;  /* 0x000000141414722b */ /* 0x000fd00000000014 */
[----:B------:R-:W-:Y:S02]  /*1ec0*/  DFMA R20, R18, R20, R18 ;  /* 0x000000141214722b */ /* 0x000fe40000000012 */
[----:B------:R-:W-:-:S06]  /*1ed0*/  DMUL R18, R34, R24 ;  /* 0x0000001822127228 */ /* 0x000fcc0000000000 */
[----:B------:R-:W-:Y:S02]  /*1ee0*/  DFMA R32, -R34, R20, 1 ;  /* 0x3ff000002220742b */ /* 0x000fe40000000114 */
[----:B------:R-:W-:Y:S02]  /*1ef0*/  DFMA R132, R24, R18, -R30 ;  /* 0x000000121884722b */ /* 0x000fe4000000081e */
[----:B------:R-:W-:-:S04]  /*1f00*/  DMUL R24, R48, R16 ;  /* 0x0000001030187228 */ /* 0x000fc80000000000 */
[----:B------:R-:W-:-:S04]  /*1f10*/  DFMA R32, R20, R32, R20 ;  /* 0x000000201420722b */ /* 0x000fc80000000014 */
[----:B------:R-:W-:-:S04]  /*1f20*/  FSETP.GEU.AND P2, PT, |R133|, 6.5827683646048100446e-37, PT ;  /* 0x036000008500780b */ /* 0x000fc80003f4e200 */
[----:B------:R-:W-:-:S08]  /*1f30*/  DMUL R18, R132, R32 ;  /* 0x0000002084127228 */ /* 0x000fd00000000000 */
[----:B------:R-:W-:-:S08]  /*1f40*/  DFMA R20, -R34, R18, R132 ;  /* 0x000000122214722b */ /* 0x000fd00000000184 */
[----:B------:R-:W-:-:S10]  /*1f50*/  DFMA R18, R32, R20, R18 ;  /* 0x000000142012722b */ /* 0x000fd40000000012 */
[----:B------:R-:W-:-:S05]  /*1f60*/  FFMA R15, RZ, R35, R19 ;  /* 0x00000023ff0f7223 */ /* 0x000fca0000000013 */
[----:B------:R-:W-:-:S13]  /*1f70*/  FSETP.GT.AND P1, PT, |R15|, 1.469367938527859385e-39, PT ;  /* 0x001000000f00780b */ /* 0x000fda0003f24200 */
[----:B------:R-:W-:Y:S05]  /*1f80*/  @P1 BRA P2, `(.L_x_24) ;  /* 0x0000000000141947 */ /* 0x000fea0001000000 */
[----:B------:R-:W-:Y:S01]  /*1f90*/  IMAD.MOV.U32 R18, RZ, RZ, R34 ;  /* 0x000000ffff127224 */ /* 0x000fe200078e0022 */
[----:B------:R-:W-:Y:S01]  /*1fa0*/  MOV R16, 0x1fd0 ;  /* 0x00001fd000107802 */ /* 0x000fe20000000f00 */
[----:B------:R-:W-:-:S07]  /*1fb0*/  IMAD.MOV.U32 R21, RZ, RZ, R35 ;  /* 0x000000ffff157224 */ /* 0x000fce00078e0023 */
[----:B------:R-:W-:Y:S05]  /*1fc0*/  CALL.REL.NOINC `($__internal_1_$__cuda_sm20_div_rn_f64_full) ;  /* 0x0000008c00b07944 */ /* 0x000fea0003c00000 */
[----:B------:R-:W-:-:S07]  /*1fd0*/  MOV R19, R15 ;  /* 0x0000000f00137202 */ /* 0x000fce0000000f00 */
.L_x_24:
[----:B------:R-:W-:Y:S05]  /*1fe0*/  BSYNC.RECONVERGENT B1 ;  /* 0x0000000000017941 */ /* 0x000fea0003800200 */
.L_x_23:
[----:B------:R-:W0:Y:S01]  /*1ff0*/  MUFU.RCP64H R17, R51 ;  /* 0x0000003300117308 */ /* 0x000e220000001800 */
[----:B------:R-:W-:Y:S01]  /*2000*/  IMAD.MOV.U32 R16, RZ, RZ, 0x1 ;  /* 0x00000001ff107424 */ /* 0x000fe200078e00ff */
[----:B------:R-:W-:Y:S01]  /*2010*/  FSETP.GEU.AND P2, PT, |R71|, 6.5827683646048100446e-37, PT ;  /* 0x036000004700780b */ /* 0x000fe20003f4e200 */
[----:B------:R-:W-:Y:S01]  /*2020*/  DFMA R24, R46, -R18, R24 ;  /* 0x800000122e18722b */ /* 0x000fe20000000018 */
[----:B------:R-:W-:Y:S07]  /*2030*/  BSSY.RECONVERGENT B1, `(.L_x_25) ;  /* 0x0000015000017945 */ /* 0x000fee0003800200 */
[----:B------:R-:W-:-:S02]  /*2040*/  DFMA R26, R28, -R24, R26 ;  /* 0x800000181c1a722b */ /* 0x000fc4000000001a */
        /* <DEDUP_REMOVED lines=17> */
[----:B------:R-:W-:Y:S02]  /*2160*/  IMAD.MOV.U32 R38, RZ, RZ, R18 ;  /* 0x000000ffff267224 */ /* 0x000fe400078e0012 */
[----:B------:R-:W-:-:S07]  /*2170*/  IMAD.MOV.U32 R39, RZ, RZ, R15 ;  /* 0x000000ffff277224 */ /* 0x000fce00078e000f */
.L_x_26:
[----:B------:R-:W-:Y:S05]  /*2180*/  BSYNC.RECONVERGENT B1 ;  /* 0x0000000000017941 */ /* 0x000fea0003800200 */
.L_x_25:
[----:B------:R-:W0:Y:S01]  /*2190*/  MUFU.RCP64H R17, R51 ;  /* 0x0000003300117308 */ /* 0x000e220000001800 */
[----:B------:R-:W-:Y:S01]  /*21a0*/  MOV R16, 0x1 ;  /* 0x0000000100107802 */ /* 0x000fe20000000f00 */
[----:B------:R-:W-:Y:S01]  /*21b0*/  BSSY.RECONVERGENT B1, `(.L_x_27) ;  /* 0x0000015000017945 */ /* 0x000fe20003800200 */
[----:B------:R-:W-:Y:S01]  /*21c0*/  FSETP.GEU.AND P2, PT, |R69|, 6.5827683646048100446e-37, PT ;  /* 0x036000004500780b */ /* 0x000fe20003f4e200 */
[----:B------:R-:W-:-:S03]  /*21d0*/  DMUL R38, R38, R102 ;  /* 0x0000006626267228 */ /* 0x000fc60000000000 */
        /* <DEDUP_REMOVED lines=18> */
.L_x_28:
[----:B------:R-:W-:Y:S05]  /*2300*/  BSYNC.RECONVERGENT B1 ;  /* 0x0000000000017941 */ /* 0x000fea0003800200 */
.L_x_27:
[----:B------:R-:W0:Y:S01]  /*2310*/  MUFU.RCP64H R17, R23 ;  /* 0x0000001700117308 */ /* 0x000e220000001800 */
[----:B------:R-:W-:Y:S01]  /*2320*/  IMAD.MOV.U32 R16, RZ, RZ, 0x1 ;  /* 0x00000001ff107424 */ /* 0x000fe200078e00ff */
[----:B------:R-:W-:Y:S01]  /*2330*/  DMUL R18, R18, R100 ;  /* 0x0000006412127228 */ /* 0x000fe20000000000 */
[----:B------:R-:W-:Y:S01]  /*2340*/  FSETP.GEU.AND P2, PT, |R71|, 6.5827683646048100446e-37, PT ;  /* 0x036000004700780b */ /* 0x000fe20003f4e200 */
[----:B------:R-:W-:Y:S06]  /*2350*/  BSSY.RECONVERGENT B1, `(.L_x_29) ;  /* 0x0000016000017945 */ /* 0x000fec0003800200 */
[----:B------:R-:W-:-:S02]  /*2360*/  DMUL R18, R46, R18 ;  /* 0x000000122e127228 */ /* 0x000fc40000000000 */
[----:B0-----:R-:W-:-:S08]  /*2370*/  DFMA R20, -R22, R16, 1 ;  /* 0x3ff000001614742b */ /* 0x001fd00000000110 */
[----:B------:R-:W-:-:S08]  /*2380*/  DFMA R20, R20, R20, R20 ;  /* 0x000000141414722b */ /* 0x000fd00000000014 */
[----:B------:R-:W-:-:S08]  /*2390*/  DFMA R20, R16, R20, R16 ;  /* 0x000000141014722b */ /* 0x000fd00000000010 */
[----:B------:R-:W-:-:S08]  /*23a0*/  DFMA R16, -R22, R20, 1 ;  /* 0x3ff000001610742b */ /* 0x000fd00000000114 */
[----:B------:R-:W-:-:S08]  /*23b0*/  DFMA R28, R20, R16, R20 ;  /* 0x00000010141c722b */ /* 0x000fd00000000014 */
[----:B------:R-:W-:-:S08]  /*23c0*/  DMUL R16, R70, R28 ;  /* 0x0000001c46107228 */ /* 0x000fd00000000000 */
[----:B------:R-:W-:-:S08]  /*23d0*/  DFMA R20, -R22, R16, R70 ;  /* 0x000000101614722b */ /* 0x000fd00000000146 */
[----:B------:R-:W-:Y:S02]  /*23e0*/  DFMA R16, R28, R20, R16 ;  /* 0x000000141c10722b */ /* 0x000fe40000000010 */
[----:B------:R-:W-:-:S08]  /*23f0*/  DFMA R28, R48, R38, R18 ;  /* 0x00000026301c722b */ /* 0x000fd00000000012 */
        /* <DEDUP_REMOVED lines=9> */
[----:B------:R-:W-:Y:S01]  /*2490*/  IMAD.MOV.U32 R16, RZ, RZ, R18 ;  /* 0x000000ffff107224 */ /* 0x000fe200078e0012 */
[----:B------:R-:W-:-:S07]  /*24a0*/  MOV R17, R15 ;  /* 0x0000000f00117202 */ /* 0x000fce0000000f00 */
.L_x_30:
[----:B------:R-:W-:Y:S05]  /*24b0*/  BSYNC.RECONVERGENT B1 ;  /* 0x0000000000017941 */ /* 0x000fea0003800200 */
.L_x_29:
[----:B------:R-:W0:Y:S01]  /*24c0*/  MUFU.RCP64H R19, R51 ;  /* 0x0000003300137308 */ /* 0x000e220000001800 */
[----:B------:R-:W-:Y:S01]  /*24d0*/  IMAD.MOV.U32 R18, RZ, RZ, 0x1 ;  /* 0x00000001ff127424 */ /* 0x000fe200078e00ff */
[----:B------:R-:W-:Y:S01]  /*24e0*/  DMUL R16, R16, -3 ;  /* 0xc008000010107828 */ /* 0x000fe20000000000 */
[----:B------:R-:W-:Y:S01]  /*24f0*/  FSETP.GEU.AND P2, PT, |R67|, 6.5827683646048100446e-37, PT ;  /* 0x036000004300780b */ /* 0x000fe20003f4e200 */
[----:B------:R-:W-:Y:S06]  /*2500*/  BSSY.RECONVERGENT B1, `(.L_x_31) ;  /* 0x0000016000017945 */ /* 0x000fec0003800200 */
[----:B------:R-:W-:-:S02]  /*2510*/  DMUL R16, R16, 0.5 ;  /* 0x3fe0000010107828 */ /* 0x000fc40000000000 */
[----:B0-----:R-:W-:-:S06]  /*2520*/  DFMA R20, -R50, R18, 1 ;  /* 0x3ff000003214742b */ /* 0x001fcc0000000112 */
[----:B------:R-:W-:Y:S02]  /*2530*/  DMUL R36, R24, R16 ;  /* 0x0000001018247228 */ /* 0x000fe40000000000 */
[----:B------:R-:W-:-:S06]  /*2540*/  DFMA R20, R20, R20, R20 ;  /* 0x000000141414722b */ /* 0x000fcc0000000014 */
[----:B------:R-:W-:Y:S02]  /*2550*/  DADD R28, R28, -R36 ;  /* 0x000000001c1c7229 */ /* 0x000fe40000000824 */
        /* <DEDUP_REMOVED lines=16> */
.L_x_32:
[----:B------:R-:W-:Y:S05]  /*2660*/  BSYNC.RECONVERGENT B1 ;  /* 0x0000000000017941 */ /* 0x000fea0003800200 */
.L_x_31:
[----:B------:R-:W0:Y:S01]  /*2670*/  MUFU.RCP64H R17, R51 ;  /* 0x0000003300117308 */ /* 0x000e220000001800 */
[----:B------:R-:W-:Y:S01]  /*2680*/  IMAD.MOV.U32 R16, RZ, RZ, 0x1 ;  /* 0x00000001ff107424 */ /* 0x000fe200078e00ff */
[----:B------:R-:W-:Y:S01]  /*2690*/  FSETP.GEU.AND P2, PT, |R65|, 6.5827683646048100446e-37, PT ;  /* 0x036000004100780b */ /* 0x000fe20003f4e200 */
[----:B------:R-:W-:Y:S04]  /*26a0*/  BSSY.RECONVERGENT B1, `(.L_x_33) ;  /* 0x0000015000017945 */ /* 0x000fe80003800200 */
        /* <DEDUP_REMOVED lines=8> */
[----:B------:R-:W-:-:S08]  /*2730*/  DMUL R30, R18, R102 ;  /* 0x00000066121e7228 */ /* 0x000fd00000000000 */
[----:B------:R-:W-:-:S05]  /*2740*/  FFMA R15, RZ, R51, R17 ;  /* 0x00000033ff0f7223 */ /* 0x000fca0000000011 */
[----:B------:R-:W-:-:S13]  /*2750*/  FSETP.GT.AND P1, PT, |R15|, 1.469367938527859385e-39, PT ;  /* 0x001000000f00780b */ /* 0x000fda0003f24200 */
[----:B------:R-:W-:Y:S05]  /*2760*/  @P1 BRA P2, `(.L_x_34) ;  /* 0x0000000000201947 */ /* 0x000fea0001000000 */
[----:B------:R-:W-:Y:S01]  /*2770*/  MOV R132, R64 ;  /* 0x0000004000847202 */ /* 0x000fe20000000f00 */
[----:B------:R-:W-:Y:S01]  /*2780*/  IMAD.MOV.U32 R133, RZ, RZ, R65 ;  /* 0x000000ffff857224 */ /* 0x000fe200078e0041 */
[----:B------:R-:W-:Y:S01]  /*2790*/  MOV R16, 0x27d0 ;  /* 0x000027d000107802 */ /* 0x000fe20000000f00 */
[----:B------:R-:W-:Y:S02]  /*27a0*/  IMAD.MOV.U32 R18, RZ, RZ, R50 ;  /* 0x000000ffff127224 */ /* 0x000fe400078e0032 */
[----:B------:R-:W-:-:S07]  /*27b0*/  IMAD.MOV.U32 R21, RZ, RZ, R51 ;  /* 0x000000ffff157224 */ /* 0x000fce00078e0033 */
[----:B------:R-:W-:Y:S05]  /*27c0*/  CALL.REL.NOINC `($__internal_1_$__cuda_sm20_div_rn_f64_full) ;  /* 0x0000008400b07944 */ /* 0x000fea0003c00000 */
[----:B------:R-:W-:Y:S01]  /*27d0*/  MOV R16, R18 ;  /* 0x0000001200107202 */ /* 0x000fe20000000f00 */
[----:B------:R-:W-:-:S07]  /*27e0*/  IMAD.MOV.U32 R17, RZ, RZ, R15 ;  /* 0x000000ffff117224 */ /* 0x000fce00078e000f */
.L_x_34:
[----:B------:R-:W-:Y:S05]  /*27f0*/  BSYNC.RECONVERGENT B1 ;  /* 0x0000000000017941 */ /* 0x000fea0003800200 */
.L_x_33:
[----:B------:R-:W0:Y:S01]  /*2800*/  MUFU.RCP64H R19, R23 ;  /* 0x0000001700137308 */ /* 0x000e220000001800 */
[----:B------:R-:W-:Y:S01]  /*2810*/  IMAD.MOV.U32 R18, RZ, RZ, 0x1 ;  /* 0x00000001ff127424 */ /* 0x000fe200078e00ff */
[----:B------:R-:W-:Y:S01]  /*2820*/  DMUL R16, R16, R100 ;  /* 0x0000006410107228 */ /* 0x000fe20000000000 */
[----:B------:R-:W-:Y:S01]  /*2830*/  FSETP.GEU.AND P2, PT, |R67|, 6.5827683646048100446e-37, PT ;  /* 0x036000004300780b */ /* 0x000fe20003f4e200 */
[----:B------:R-:W-:Y:S06]  /*2840*/  BSSY.RECONVERGENT B1, `(.L_x_35) ;  /* 0x0000015000017945 */ /* 0x000fec0003800200 */
[----:B------:R-:W-:-:S02]  /*2850*/  DMUL R16, R46, R16 ;  /* 0x000000102e107228 */ /* 0x000fc40000000000 */
[----:B0-----:R-:W-:-:S06]  /*2860*/  DFMA R20, -R22, R18, 1 ;  /* 0x3ff000001614742b */ /* 0x001fcc0000000112 */
[----:B------:R-:W-:Y:S02]  /*2870*/  DFMA R34, R48, R30, R16 ;  /* 0x0000001e3022722b */ /* 0x000fe40000000010 */
        /* <DEDUP_REMOVED lines=17> */
.L_x_36:
[----:B------:R-:W-:Y:S05]  /*2990*/  BSYNC.RECONVERGENT B1 ;  /* 0x0000000000017941 */ /* 0x000fea0003800200 */
.L_x_35:
[----:B------:R-:W0:Y:S01]  /*29a0*/  MUFU.RCP64H R17, R51 ;  /* 0x0000003300117308 */ /* 0x000e220000001800 */
[----:B------:R-:W-:Y:S01]  /*29b0*/  MOV R16, 0x1 ;  /* 0x0000000100107802 */ /* 0x000fe20000000f00 */
[----:B------:R-:W-:Y:S01]  /*29c0*/  BSSY.RECONVERGENT B1, `(.L_x_37) ;  /* 0x0000018000017945 */ /* 0x000fe20003800200 */
[----:B------:R-:W-:-:S04]  /*29d0*/  FSETP.GEU.AND P2, PT, |R63|, 6.5827683646048100446e-37, PT ;  /* 0x036000003f00780b */ /* 0x000fc80003f4e200 */
[----:B0-----:R-:W-:-:S08]  /*29e0*/  DFMA R20, -R50, R16, 1 ;  /* 0x3ff000003214742b */ /* 0x001fd00000000110 */
[----:B------:R-:W-:-:S08]  /*29f0*/  DFMA R20, R20, R20, R20 ;  /* 0x000000141414722b */ /* 0x000fd00000000014 */
[----:B------:R-:W-:-:S08]  /*2a00*/  DFMA R20, R16, R20, R16 ;  /* 0x000000141014722b */ /* 0x000fd00000000010 */
[----:B------:R-:W-:-:S08]  /*2a10*/  DFMA R16, -R50, R20, 1 ;  /* 0x3ff000003210742b */ /* 0x000fd00000000114 */
[----:B------:R-:W-:Y:S02]  /*2a20*/  DFMA R40, R20, R16, R20 ;  /* 0x000000101428722b */ /* 0x000fe40000000014 */
[----:B------:R-:W-:-:S06]  /*2a30*/  DMUL R16, R18, -3 ;  /* 0xc008000012107828 */ /* 0x000fcc0000000000 */
[----:B------:R-:W-:Y:S02]  /*2a40*/  DMUL R20, R62, R40 ;  /* 0x000000283e147228 */ /* 0x000fe40000000000 */
[----:B------:R-:W-:-:S06]  /*2a50*/  DMUL R16, R16, 0.5 ;  /* 0x3fe0000010107828 */ /* 0x000fcc0000000000 */
[----:B------:R-:W-:-:S08]  /*2a60*/  DFMA R32, -R50, R20, R62 ;  /* 0x000000143220722b */ /* 0x000fd0000000013e */
[----:B------:R-:W-:Y:S02]  /*2a70*/  DFMA R18, R40, R32, R20 ;  /* 0x000000202812722b */ /* 0x000fe40000000014 */
[----:B------:R-:W-:-:S08]  /*2a80*/  DMUL R32, R24, R16 ;  /* 0x0000001018207228 */ /* 0x000fd00000000000 */
[----:B------:R-:W-:Y:S01]  /*2a90*/  FFMA R15, RZ, R51, R19 ;  /* 0x00000033ff0f7223 */ /* 0x000fe20000000013 */
[----:B------:R-:W-:-:S04]  /*2aa0*/  DADD R34, R34, -R32 ;  /* 0x0000000022227229 */ /* 0x000fc80000000820 */
        /* <DEDUP_REMOVED lines=9> */
.L_x_38:
[----:B------:R-:W-:Y:S05]  /*2b40*/  BSYNC.RECONVERGENT B1 ;  /* 0x0000000000017941 */ /* 0x000fea0003800200 */
.L_x_37:
        /* <DEDUP_REMOVED lines=8> */
[----:B------:R-:W-:Y:S02]  /*2bd0*/  DFMA R42, R20, R16, R20 ;  /* 0x00000010142a722b */ /* 0x000fe40000000014 */
[----:B------:R-:W-:-:S06]  /*2be0*/  DMUL R16, R18, R100 ;  /* 0x0000006412107228 */ /* 0x000fcc0000000000 */
[----:B------:R-:W-:Y:S02]  /*2bf0*/  DMUL R20, R78, R42 ;  /* 0x0000002a4e147228 */ /* 0x000fe40000000000 */
[----:B------:R-:W-:-:S06]  /*2c00*/  DMUL R16, R46, R16 ;  /* 0x000000102e107228 */ /* 0x000fcc0000000000 */
[----:B------:R-:W-:Y:S02]  /*2c10*/  DFMA R40, -R50, R20, R78 ;  /* 0x000000143228722b */ /* 0x000fe4000000014e */
[----:B------:R-:W-:-:S06]  /*2c20*/  DFMA R16, R48, R38, R16 ;  /* 0x000000263010722b */ /* 0x000fcc0000000010 */
[----:B------:R-:W-:Y:S02]  /*2c30*/  DFMA R18, R42, R40, R20 ;  /* 0x000000282a12722b */ /* 0x000fe40000000014 */
[----:B------:R-:W-:-:S08]  /*2c40*/  DADD R36, -R36, R16 ;  /* 0x0000000024247229 */ /* 0x000fd00000000110 */
        /* <DEDUP_REMOVED lines=10> */
.L_x_40:
[----:B------:R-:W-:Y:S05]  /*2cf0*/  BSYNC.RECONVERGENT B1 ;  /* 0x0000000000017941 */ /* 0x000fea0003800200 */
.L_x_39:
        /* <DEDUP_REMOVED lines=9> */
[----:B------:R-:W-:-:S06]  /*2d90*/  DADD R20, -R18, R72 ;  /* 0x0000000012147229 */ /* 0x000fcc0000000148 */
[----:B------:R-:W-:Y:S02]  /*2da0*/  DMUL R16, R78, R40 ;  /* 0x000000284e107228 */ /* 0x000fe40000000000 */
[----:B------:R-:W-:-:S06]  /*2db0*/  DMUL R20, R20, R100 ;  /* 0x0000006414147228 */ /* 0x000fcc0000000000 */
[----:B------:R-:W-:Y:S02]  /*2dc0*/  DFMA R38, -R22, R16, R78 ;  /* 0x000000101626722b */ /* 0x000fe4000000014e */
[----:B------:R-:W-:-:S06]  /*2dd0*/  DMUL R20, R46, R20 ;  /* 0x000000142e147228 */ /* 0x000fcc0000000000 */
[----:B------:R-:W-:Y:S02]  /*2de0*/  DFMA R16, R40, R38, R16 ;  /* 0x000000262810722b */ /* 0x000fe40000000010 */
[----:B------:R-:W-:-:S08]  /*2df0*/  DMUL R38, R18, R102 ;  /* 0x0000006612267228 */ /* 0x000fd00000000000 */
[----:B------:R-:W-:Y:S01]  /*2e00*/  FFMA R15, RZ, R23, R17 ;  /* 0x00000017ff0f7223 */ /* 0x000fe20000000011 */
[----:B------:R-:W-:-:S04]  /*2e10*/  DFMA R38, R48, R38, R20 ;  /* 0x000000263026722b */ /* 0x000fc80000000014 */
        /* <DEDUP_REMOVED lines=10> */
.L_x_42:
[----:B------:R-:W-:Y:S05]  /*2ec0*/  BSYNC.RECONVERGENT B1 ;  /* 0x0000000000017941 */ /* 0x000fea0003800200 */
.L_x_41:
[----:B------:R-:W0:Y:S01]  /*2ed0*/  MUFU.RCP64H R19, R51 ;  /* 0x0000003300137308 */ /* 0x000e220000001800 */
[----:B------:R-:W-:Y:S01]  /*2ee0*/  IMAD.MOV.U32 R18, RZ, RZ, 0x1 ;  /* 0x00000001ff127424 */ /* 0x000fe200078e00ff */
[----:B------:R-:W-:Y:S01]  /*2ef0*/  DFMA R16, R16, -3, R138 ;  /* 0xc00800001010782b */ /* 0x000fe2000000008a */
[----:B------:R-:W-:Y:S01]  /*2f00*/  FSETP.GEU.AND P2, PT, |R59|, 6.5827683646048100446e-37, PT ;  /* 0x036000003b00780b */ /* 0x000fe20003f4e200 */
[----:B------:R-:W-:Y:S06]  /*2f10*/  BSSY.RECONVERGENT B1, `(.L_x_43) ;  /* 0x0000015000017945 */ /* 0x000fec0003800200 */
[----:B------:R-:W-:-:S02]  /*2f20*/  DMUL R16, R16, 0.5 ;  /* 0x3fe0000010107828 */ /* 0x000fc40000000000 */
[----:B0-----:R-:W-:-:S06]  /*2f30*/  DFMA R20, -R50, R18, 1 ;  /* 0x3ff000003214742b */ /* 0x001fcc0000000112 */
[----:B------:R-:W-:Y:S02]  /*2f40*/  DFMA R38, -R24, R16, R38 ;  /* 0x000000101826722b */ /* 0x000fe40000000126 */
        /* <DEDUP_REMOVED lines=16> */
[----:B------:R-:W-:-:S07]  /*3050*/  MOV R19, R15 ;  /* 0x0000000f00137202 */ /* 0x000fce0000000f00 */
.L_x_44:
[----:B------:R-:W-:Y:S05]  /*3060*/  BSYNC.RECONVERGENT B1 ;  /* 0x0000000000017941 */ /* 0x000fea0003800200 */
.L_x_43:
        /* <DEDUP_REMOVED lines=24> */
.L_x_46:
[----:B------:R-:W-:Y:S05]  /*31f0*/  BSYNC.RECONVERGENT B1 ;  /* 0x0000000000017941 */ /* 0x000fea0003800200 */
.L_x_45:
[----:B------:R-:W0:Y:S01]  /*3200*/  MUFU.RCP64H R19, R23 ;  /* 0x0000001700137308 */ /* 0x000e220000001800 */
[----:B------:R-:W-:Y:S01]  /*3210*/  MOV R18, 0x1 ;  /* 0x0000000100127802 */ /* 0x000fe20000000f00 */
        /* <DEDUP_REMOVED lines=23> */
.L_x_48:
[----:B------:R-:W-:Y:S05]  /*3390*/  BSYNC.RECONVERGENT B1 ;  /* 0x0000000000017941 */ /* 0x000fea0003800200 */
.L_x_47:
        /* <DEDUP_REMOVED lines=26> */
.L_x_50:
[----:B------:R-:W-:Y:S05]  /*3540*/  BSYNC.RECONVERGENT B1 ;  /* 0x0000000000017941 */ /* 0x000fea0003800200 */
.L_x_49:
        /* <DEDUP_REMOVED lines=26> */
.L_x_52:
[----:B------:R-:W-:Y:S05]  /*36f0*/  BSYNC.RECONVERGENT B1 ;  /* 0x0000000000017941 */ /* 0x000fea0003800200 */
.L_x_51:
        /* <DEDUP_REMOVED lines=26> */
.L_x_54:
[----:B------:R-:W-:Y:S05]  /*38a0*/  BSYNC.RECONVERGENT B1 ;  /* 0x0000000000017941 */ /* 0x000fea0003800200 */
.L_x_53:
        /* <DEDUP_REMOVED lines=9> */
[C---:B------:R-:W-:Y:S02]  /*3940*/  DADD R20, -R18.reuse, R72 ;  /* 0x0000000012147229 */ /* 0x040fe40000000148 */
[----:B------:R-:W-:-:S04]  /*3950*/  DMUL R18, R18, R102 ;  /* 0x0000006612127228 */ /* 0x000fc80000000000 */
[----:B------:R-:W-:Y:S02]  /*3960*/  DMUL R16, R76, R40 ;  /* 0x000000284c107228 */ /* 0x000fe40000000000 */
[----:B------:R-:W-:-:S06]  /*3970*/  DMUL R20, R20, R100 ;  /* 0x0000006414147228 */ /* 0x000fcc0000000000 */
[----:B------:R-:W-:Y:S02]  /*3980*/  DFMA R30, -R22, R16, R76 ;  /* 0x00000010161e722b */ /* 0x000fe4000000014c */
[----:B------:R-:W-:-:S06]  /*3990*/  DMUL R20, R46, R20 ;  /* 0x000000142e147228 */ /* 0x000fcc0000000000 */
        /* <DEDUP_REMOVED lines=13> */
.L_x_56:
[----:B------:R-:W-:Y:S05]  /*3a70*/  BSYNC.RECONVERGENT B1 ;  /* 0x0000000000017941 */ /* 0x000fea0003800200 */
.L_x_55:
[----:B------:R-:W0:Y:S01]  /*3a80*/  S2R R20, SR_CgaCtaId ;  /* 0x0000000000147919 */ /* 0x000e220000008800 */
[----:B------:R-:W-:Y:S01]  /*3a90*/  DFMA R16, R16, -3, R138 ;  /* 0xc00800001010782b */ /* 0x000fe2000000008a */
[----:B------:R-:W1:Y:S01]  /*3aa0*/  LDCU UR5, c[0x0][0x364] ;  /* 0x00006c80ff0577ac */ /* 0x000e620008000800 */
[----:B------:R-:W-:Y:S01]  /*3ab0*/  MOV R19, 0x400 ;  /* 0x0000040000137802 */ /* 0x000fe20000000f00 */
[----:B------:R-:W1:Y:S01]  /*3ac0*/  S2R R15, SR_TID.X ;  /* 0x00000000000f7919 */ /* 0x000e620000002100 */
[C---:B------:R-:W-:Y:S02]  /*3ad0*/  DFMA R82, R52.reuse, R26, R82 ;  /* 0x0000001a3452722b */ /* 0x040fe40000000052 */
[----:B------:R-:W-:Y:S01]  /*3ae0*/  DFMA R84, R52, R28, R84 ;  /* 0x0000001c3454722b */ /* 0x000fe20000000054 */
[----:B------:R-:W1:Y:S01]  /*3af0*/  S2R R18, SR_TID.Y ;  /* 0x0000000000127919 */ /* 0x000e620000002200 */
[----:B------:R-:W-:Y:S02]  /*3b00*/  DMUL R16, R16, 0.5 ;  /* 0x3fe0000010107828 */ /* 0x000fe40000000000 */
[----:B------:R-:W-:-:S02]  /*3b10*/  DFMA R86, R52, R34, R86 ;  /* 0x000000223456722b */ /* 0x000fc40000000056 */
[C---:B------:R-:W-:Y:S02]  /*3b20*/  DFMA R88, R52.reuse, R36, R88 ;  /* 0x000000243458722b */ /* 0x040fe40000000058 */
[----:B------:R-:W-:Y:S02]  /*3b30*/  DFMA R90, R52, R38, R90 ;  /* 0x00000026345a722b */ /* 0x000fe4000000005a */
[----:B------:R-:W-:Y:S02]  /*3b40*/  DFMA R16, -R24, R16, R48 ;  /* 0x000000101810722b */ /* 0x000fe40000000130 */
[C---:B------:R-:W-:Y:S02]  /*3b50*/  DFMA R92, R52.reuse, R44, R92 ;  /* 0x0000002c345c722b */ /* 0x040fe4000000005c */
[C---:B------:R-:W-:Y:S02]  /*3b60*/  DFMA R94, R52.reuse, R32, R94 ;  /* 0x00000020345e722b */ /* 0x040fe4000000005e */
[----:B------:R-:W-:-:S02]  /*3b70*/  DFMA R96, R52, R42, R96 ;  /* 0x0000002a3460722b */ /* 0x000fc40000000060 */
[----:B------:R-:W-:Y:S01]  /*3b80*/  DFMA R98, R52, R16, R98 ;  /* 0x000000103462722b */ /* 0x000fe20000000062 */
[----:B0-----:R-:W-:Y:S01]  /*3b90*/  LEA R20, R20, R19, 0x18 ;  /* 0x0000001314147211 */ /* 0x001fe200078ec0ff */
[----:B-1----:R-:W-:-:S04]  /*3ba0*/  IMAD R15, R15, UR5, R18 ;  /* 0x000000050f0f7c24 */ /* 0x002fc8000f8e0212 */
[----:B------:R-:W-:-:S05]  /*3bb0*/  IMAD R15, R15, 0x48, R20 ;  /* 0x000000480f0f7824 */ /* 0x000fca00078e0214 */
[----:B------:R0:W-:Y:S04]  /*3bc0*/  STS.64 [R15], R82 ;  /* 0x000000520f007388 */ /* 0x0001e80000000a00 */
[----:B------:R0:W-:Y:S04]  /*3bd0*/  STS.64 [R15+0x8], R84 ;  /* 0x000008540f007388 */ /* 0x0001e80000000a00 */
[----:B------:R0:W-:Y:S04]  /*3be0*/  STS.64 [R15+0x10], R86 ;  /* 0x000010560f007388 */ /* 0x0001e80000000a00 */
[----:B------:R0:W-:Y:S04]  /*3bf0*/  STS.64 [R15+0x18], R88 ;  /* 0x000018580f007388 */ /* 0x0001e80000000a00 */
[----:B------:R0:W-:Y:S04]  /*3c00*/  STS.64 [R15+0x20], R90 ;  /* 0x0000205a0f007388 */ /* 0x0001e80000000a00 */
[----:B------:R0:W-:Y:S04]  /*3c10*/  STS.64 [R15+0x28], R92 ;  /* 0x0000285c0f007388 */ /* 0x0001e80000000a00 */
[----:B------:R0:W-:Y:S04]  /*3c20*/  STS.64 [R15+0x30], R94 ;  /* 0x0000305e0f007388 */ /* 0x0001e80000000a00 */
[----:B------:R0:W-:Y:S04]  /*3c30*/  STS.64 [R15+0x38], R96 ;  /* 0x000038600f007388 */ /* 0x0001e80000000a00 */
[----:B------:R0:W-:Y:S02]  /*3c40*/  STS.64 [R15+0x40], R98 ;  /* 0x000040620f007388 */ /* 0x0001e40000000a00 */
.L_x_12:
[----:B------:R-:W1:Y:S02]  /*3c50*/  S2UR UR5, SR_CTAID.Z ;  /* 0x00000000000579c3 */ /* 0x000e640000002700 */
[----:B-1----:R-:W1:Y:S02]  /*3c60*/  I2F.F64.U32 R16, UR5 ;  /* 0x0000000500107d12 */ /* 0x002e640008201800 */
[----:B-1----:R-:W-:-:S08]  /*3c70*/  DMUL R16, R16, UR8 ;  /* 0x0000000810107c28 */ /* 0x002fd00008000000 */
[----:B------:R-:W-:-:S14]  /*3c80*/  DSETP.GEU.AND P1, PT, R16, RZ, PT ;  /* 0x000000ff1000722a */ /* 0x000fdc0003f2e000 */
[----:B------:R-:W-:Y:S05]  /*3c90*/  @!P1 BRA `(.L_x_57) ;  /* 0x0000002400f49947 */ /* 0x000fea0003800000 */
[----:B------:R-:W-:Y:S01]  /*3ca0*/  DADD R16, R80, R78 ;  /* 0x0000000050107229 */ /* 0x000fe2000000004e */
[----:B------:R-:W-:Y:S01]  /*3cb0*/  BSSY.RECONVERGENT B0, `(.L_x_58) ;  /* 0x000000b000007945 */ /* 0x000fe20003800200 */
[----:B------:R-:W-:Y:S01]  /*3cc0*/  DADD R18, -RZ, |R74| ;  /* 0x00000000ff127229 */ /* 0x000fe2000000054a */
[----:B------:R-:W-:Y:S01]  /*3cd0*/  IMAD.MOV.U32 R20, RZ, RZ, RZ ;  /* 0x000000ffff147224 */ /* 0x000fe200078e00ff */
[C---:B------:R-:W-:Y:S01]  /*3ce0*/  DSETP.NEU.AND P5, PT, R74.reuse, 1, PT ;  /* 0x3ff000004a00742a */ /* 0x040fe20003fad000 */
[----:B------:R-:W-:Y:S01]  /*3cf0*/  MOV R21, 0x40080000 ;  /* 0x4008000000157802 */ /* 0x000fe20000000f00 */
[----:B------:R-:W-:Y:S01]  /*3d00*/  DSETP.NEU.AND P2, PT, |R74|, +INF , PT ;  /* 0x7ff000004a00742a */ /* 0x000fe20003f4d200 */
[----:B------:R-:W-:Y:S01]  /*3d10*/  MOV R134, 0x3d60 ;  /* 0x00003d6000867802 */ /* 0x000fe20000000f00 */
[----:B------:R-:W-:-:S08]  /*3d20*/  DADD R16, R16, R76 ;  /* 0x0000000010107229 */ /* 0x000fd0000000004c */
[C---:B------:R-:W-:Y:S02]  /*3d30*/  DSETP.GE.AND P6, PT, R16.reuse, RZ, PT ;  /* 0x000000ff1000722a */ /* 0x040fe40003fc6000 */
[----:B------:R-:W-:-:S14]  /*3d40*/  DSETP.NEU.AND P1, PT, R16, RZ, PT ;  /* 0x000000ff1000722a */ /* 0x000fdc0003f2d000 */
[----:B0-----:R-:W-:Y:S05]  /*3d50*/  CALL.REL.NOINC `($_Z10kernelDQC3PdddddPKdS1_S1_S1_S1_S1_S1_S1_iS1_S1_$__internal_accurate_pow) ;  /* 0x0000007800947944 */ /* 0x001fea0003c00000 */
[----:B------:R-:W-:Y:S05]  /*3d60*/  BSYNC.RECONVERGENT B0 ;  /* 0x0000000000007941 */ /* 0x000fea0003800200 */
.L_x_58:
[----:B------:R-:W-:Y:S01]  /*3d70*/  DADD R18, -RZ, -R16 ;  /* 0x00000000ff127229 */ /* 0x000fe20000000910 */
[C---:B------:R-:W-:Y:S01]  /*3d80*/  ISETP.NE.OR P3, PT, R8.reuse, 0x7ff00000, !P6 ;  /* 0x7ff000000800780c */ /* 0x040fe20007765670 */
[----:B------:R-:W-:Y:S01]  /*3d90*/  DADD R20, R74, 3 ;  /* 0x400800004a147429 */ /* 0x000fe20000000000 */
[----:B------:R-:W-:Y:S02]  /*3da0*/  BSSY.RECONVERGENT B1, `(.L_x_59) ;  /* 0x0000021000017945 */ /* 0x000fe40003800200 */
[----:B------:R-:W-:-:S05]  /*3db0*/  ISETP.NE.XOR P4, PT, R8, 0x7ff00000, P3 ;  /* 0x7ff000000800780c */ /* 0x000fca0001f85a70 */
[----:B------:R-:W-:-:S04]  /*3dc0*/  FSEL R15, R19, R17, !P0 ;  /* 0x00000011130f7208 */ /* 0x000fc80004000000 */
[----:B------:R-:W-:-:S04]  /*3dd0*/  FSEL R15, R75, R15, !P1 ;  /* 0x0000000f4b0f7208 */ /* 0x000fc80004800000 */
[----:B------:R-:W-:Y:S02]  /*3de0*/  FSEL R50, R21, R15, P4 ;  /* 0x0000000f15327208 */ /* 0x000fe40002000000 */
[----:B------:R-:W-:Y:S01]  /*3df0*/  FSEL R15, R18, R16, !P0 ;  /* 0x00000010120f7208 */ /* 0x000fe20004000000 */
[----:B------:R-:W-:Y:S01]  /*3e00*/  IMAD.MOV.U32 R16, RZ, RZ, 0x1 ;  /* 0x00000001ff107424 */ /* 0x000fe200078e00ff */
[----:B------:R-:W-:Y:S02]  /*3e10*/  @!P3 FSEL R50, R50, R7, P2 ;  /* 0x000000073232b208 */ /* 0x000fe40001000000 */
[----:B------:R-:W-:Y:S02]  /*3e20*/  FSEL R15, R15, RZ, P1 ;  /* 0x000000ff0f0f7208 */ /* 0x000fe40000800000 */
[----:B------:R-:W-:Y:S02]  /*3e30*/  FSEL R51, R50, 1.875, P5 ;  /* 0x3ff0000032337808 */ /* 0x000fe40002800000 */
[----:B------:R-:W-:-:S02]  /*3e40*/  FSEL R20, R20, R15, P4 ;  /* 0x0000000f14147208 */ /* 0x000fc40002000000 */
[----:B------:R-:W0:Y:S01]  /*3e50*/  MUFU.RCP64H R17, R51 ;  /* 0x0000003300117308 */ /* 0x000e220000001800 */
[----:B------:R-:W-:Y:S02]  /*3e60*/  FSETP.GEU.AND P4, PT, |R81|, 6.5827683646048100446e-37, PT ;  /* 0x036000005100780b */ /* 0x000fe40003f8e200 */
[----:B------:R-:W-:-:S04]  /*3e70*/  @!P3 FSEL R20, R20, RZ, P2 ;  /* 0x000000ff1414b208 */ /* 0x000fc80001000000 */
[----:B------:R-:W-:-:S06]  /*3e80*/  FSEL R50, R20, RZ, P5 ;  /* 0x000000ff14327208 */ /* 0x000fcc0002800000 */
        /* <DEDUP_REMOVED lines=18> */
.L_x_60:
[----:B------:R-:W-:Y:S05]  /*3fb0*/  BSYNC.RECONVERGENT B1 ;  /* 0x0000000000017941 */ /* 0x000fea0003800200 */
.L_x_59:
[----:B------:R-:W0:Y:S01]  /*3fc0*/  S2UR UR5, SR_CTAID.Z ;  /* 0x00000000000579c3 */ /* 0x000e220000002700 */
[----:B------:R-:W1:Y:S01]  /*3fd0*/  MUFU.RCP64H R21, R51 ;  /* 0x0000003300157308 */ /* 0x000e620000001800 */
[----:B------:R-:W-:Y:S01]  /*3fe0*/  VIADD R20, R51, 0x300402 ;  /* 0x0030040233147836 */ /* 0x000fe20000000000 */
[----:B------:R-:W-:Y:S01]  /*3ff0*/  MOV R48, RZ ;  /* 0x000000ff00307202 */ /* 0x000fe20000000f00 */
[----:B------:R-:W-:Y:S01]  /*4000*/  IMAD.MOV.U32 R46, RZ, RZ, RZ ;  /* 0x000000ffff2e7224 */ /* 0x000fe200078e00ff */
[----:B------:R-:W-:Y:S03]  /*4010*/  BSSY.RECONVERGENT B0, `(.L_x_61) ;  /* 0x000001b000007945 */ /* 0x000fe60003800200 */
[----:B-1----:R-:W-:Y:S01]  /*4020*/  DFMA R16, -R50, R20, 1 ;  /* 0x3ff000003210742b */ /* 0x002fe20000000114 */
[----:B0-----:R-:W0:Y:S07]  /*4030*/  I2F.F64.U32 R26, UR5 ;  /* 0x00000005001a7d12 */ /* 0x001e2e0008201800 */
[----:B------:R-:W-:-:S02]  /*4040*/  DFMA R22, R16, R16, R16 ;  /* 0x000000101016722b */ /* 0x000fc40000000010 */
[----:B------:R-:W-:-:S06]  /*4050*/  DADD R16, -R18, R72 ;  /* 0x0000000012107229 */ /* 0x000fcc0000000148 */
[----:B------:R-:W-:Y:S02]  /*4060*/  DFMA R44, R20, R22, R20 ;  /* 0x00000016142c722b */ /* 0x000fe40000000014 */
[----:B------:R-:W-:Y:S02]  /*4070*/  DMUL R16, R16, R100 ;  /* 0x0000006410107228 */ /* 0x000fe40000000000 */
[----:B------:R-:W-:Y:S02]  /*4080*/  DMUL R22, R18, R102 ;  /* 0x0000006612167228 */ /* 0x000fe40000000000 */
[----:B0-----:R-:W-:Y:S02]  /*4090*/  DMUL R26, R26, UR8 ;  /* 0x000000081a1a7c28 */ /* 0x001fe40008000000 */
[----:B------:R-:W-:-:S06]  /*40a0*/  DFMA R18, -R50, R44, 1 ;  /* 0x3ff000003212742b */ /* 0x000fcc000000012c */
[----:B------:R-:W-:Y:S02]  /*40b0*/  DSETP.GT.AND P3, PT, R26, R2, PT ;  /* 0x000000021a00722a */ /* 0x000fe40003f64000 */
[----:B------:R-:W-:-:S04]  /*40c0*/  DFMA R44, R44, R18, R44 ;  /* 0x000000122c2c722b */ /* 0x000fc8000000002c */
        /* <DEDUP_REMOVED lines=10> */
[----:B------:R-:W-:Y:S01]  /*4170*/  IMAD.MOV.U32 R17, RZ, RZ, R51 ;  /* 0x000000ffff117224 */ /* 0x000fe200078e0033 */
[----:B------:R-:W-:-:S07]  /*4180*/  IADD3 R28, PT, PT, R15, -0x100000, RZ ;  /* 0xfff000000f1c7810 */ /* 0x000fce0007ffe0ff */
[----:B------:R-:W-:Y:S05]  /*4190*/  CALL.REL.NOINC `($__internal_0_$__cuda_sm20_dblrcp_rn_slowpath_v3) ;  /* 0x0000006800a07944 */ /* 0x000fea0003c00000 */
[----:B------:R-:W-:Y:S02]  /*41a0*/  IMAD.MOV.U32 R44, RZ, RZ, R20 ;  /* 0x000000ffff2c7224 */ /* 0x000fe400078e0014 */
[----:B------:R-:W-:-:S07]  /*41b0*/  IMAD.MOV.U32 R45, RZ, RZ, R21 ;  /* 0x000000ffff2d7224 */ /* 0x000fce00078e0015 */
.L_x_62:
[----:B------:R-:W-:Y:S05]  /*41c0*/  BSYNC.RECONVERGENT B0 ;  /* 0x0000000000007941 */ /* 0x000fea0003800200 */
.L_x_61:
[----:B------:R-:W-:Y:S01]  /*41d0*/  DADD R16, -RZ, |R74| ;  /* 0x00000000ff107229 */ /* 0x000fe2000000054a */
[----:B------:R-:W-:Y:S01]  /*41e0*/  BSSY.RECONVERGENT B0, `(.L_x_63) ;  /* 0x0000007000007945 */ /* 0x000fe20003800200 */
[----:B------:R-:W-:Y:S01]  /*41f0*/  IMAD.MOV.U32 R20, RZ, RZ, RZ ;  /* 0x000000ffff147224 */ /* 0x000fe200078e00ff */
[----:B------:R-:W-:Y:S01]  /*4200*/  MOV R134, 0x4250 ;  /* 0x0000425000867802 */ /* 0x000fe20000000f00 */
[----:B------:R-:W-:-:S06]  /*4210*/  IMAD.MOV.U32 R21, RZ, RZ, 0x40140000 ;  /* 0x40140000ff157424 */ /* 0x000fcc00078e00ff */
[----:B------:R-:W-:Y:S01]  /*4220*/  MOV R18, R16 ;  /* 0x0000001000127202 */ /* 0x000fe20000000f00 */
[----:B------:R-:W-:-:S07]  /*4230*/  IMAD.MOV.U32 R19, RZ, RZ, R17 ;  /* 0x000000ffff137224 */ /* 0x000fce00078e0011 */
[----:B------:R-:W-:Y:S05]  /*4240*/  CALL.REL.NOINC `($_Z10kernelDQC3PdddddPKdS1_S1_S1_S1_S1_S1_S1_iS1_S1_$__internal_accurate_pow) ;  /* 0x0000007400587944 */ /* 0x000fea0003c00000 */
[----:B------:R-:W-:Y:S05]  /*4250*/  BSYNC.RECONVERGENT B0 ;  /* 0x0000000000007941 */ /* 0x000fea0003800200 */
.L_x_63:
[----:B------:R-:W-:Y:S01]  /*4260*/  DADD R18, -RZ, -R16 ;  /* 0x00000000ff127229 */ /* 0x000fe20000000910 */
[C---:B------:R-:W-:Y:S01]  /*4270*/  ISETP.NE.OR P6, PT, R6.reuse, 0x7ff00000, !P6 ;  /* 0x7ff000000600780c */ /* 0x040fe200077c5670 */
[----:B------:R-:W-:Y:S01]  /*4280*/  DADD R20, R74, 5 ;  /* 0x401400004a147429 */ /* 0x000fe20000000000 */
[----:B------:R-:W-:Y:S02]  /*4290*/  BSSY.RECONVERGENT B1, `(.L_x_64) ;  /* 0x0000021000017945 */ /* 0x000fe40003800200 */
[----:B------:R-:W-:-:S05]  /*42a0*/  ISETP.NE.XOR P3, PT, R6, 0x7ff00000, P6 ;  /* 0x7ff000000600780c */ /* 0x000fca0003765a70 */
[----:B------:R-:W-:Y:S02]  /*42b0*/  FSEL R17, R19, R17, !P0 ;  /* 0x0000001113117208 */ /* 0x000fe40004000000 */
[----:B------:R-:W-:Y:S02]  /*42c0*/  FSEL R16, R18, R16, !P0 ;  /* 0x0000001012107208 */ /* 0x000fe40004000000 */
[----:B------:R-:W-:Y:S02]  /*42d0*/  FSEL R17, R75, R17, !P1 ;  /* 0x000000114b117208 */ /* 0x000fe40004800000 */
[----:B------:R-:W-:Y:S01]  /*42e0*/  FSEL R15, R16, RZ, P1 ;  /* 0x000000ff100f7208 */ /* 0x000fe20000800000 */
[----:B------:R-:W-:Y:S01]  /*42f0*/  IMAD.MOV.U32 R16, RZ, RZ, 0x1 ;  /* 0x00000001ff107424 */ /* 0x000fe200078e00ff */
[----:B------:R-:W-:Y:S02]  /*4300*/  FSEL R43, R21, R17, P3 ;  /* 0x00000011152b7208 */ /* 0x000fe40001800000 */
[----:B------:R-:W-:-:S02]  /*4310*/  FSEL R20, R20, R15, P3 ;  /* 0x0000000f14147208 */ /* 0x000fc40001800000 */
[----:B------:R-:W-:Y:S02]  /*4320*/  @!P6 FSEL R43, R43, R0, P2 ;  /* 0x000000002b2be208 */ /* 0x000fe40001000000 */
[----:B------:R-:W-:Y:S02]  /*4330*/  @!P6 FSEL R20, R20, RZ, P2 ;  /* 0x000000ff1414e208 */ /* 0x000fe40001000000 */
[----:B------:R-:W-:Y:S02]  /*4340*/  FSEL R43, R43, 1.875, P5 ;  /* 0x3ff000002b2b7808 */ /* 0x000fe40002800000 */
[----:B------:R-:W-:Y:S02]  /*4350*/  FSEL R42, R20, RZ, P5 ;  /* 0x000000ff142a7208 */ /* 0x000fe40002800000 */
[----:B------:R-:W0:Y:S01]  /*4360*/  MUFU.RCP64H R17, R43 ;  /* 0x0000002b00117308 */ /* 0x000e220000001800 */
[----:B------:R-:W-:-:S03]  /*4370*/  FSETP.GEU.AND P2, PT, |R81|, 6.5827683646048100446e-37, PT ;  /* 0x036000005100780b */ /* 0x000fc60003f4e200 */
        /* <DEDUP_REMOVED lines=18> */
.L_x_65:
[----:B------:R-:W-:Y:S05]  /*44a0*/  BSYNC.RECONVERGENT B1 ;  /* 0x0000000000017941 */ /* 0x000fea0003800200 */
.L_x_64:
[----:B------:R-:W0:Y:S01]  /*44b0*/  LDC.64 R16, c[0x0][0x390] ;  /* 0x0000e400ff107b82 */ /* 0x000e220000000a00 */
[----:B------:R-:W-:Y:S01]  /*44c0*/  DFMA R38, R18, -3, R44 ;  /* 0xc00800001226782b */ /* 0x000fe2000000002c */
[----:B------:R-:W-:Y:S07]  /*44d0*/  BSSY.RECONVERGENT B1, `(.L_x_66) ;  /* 0x0000019000017945 */ /* 0x000fee0003800200 */
[----:B------:R-:W-:Y:S02]  /*44e0*/  DMUL R38, R38, 0.5 ;  /* 0x3fe0000026267828 */ /* 0x000fe40000000000 */
[----:B0-----:R-:W-:Y:S01]  /*44f0*/  DMUL R20, R16, R16 ;  /* 0x0000001010147228 */ /* 0x001fe20000000000 */
[----:B------:R-:W-:-:S05]  /*4500*/  IMAD.MOV.U32 R16, RZ, RZ, 0x1 ;  /* 0x00000001ff107424 */ /* 0x000fca00078e00ff */
[----:B------:R-:W0:Y:S02]  /*4510*/  MUFU.RCP64H R17, R21 ;  /* 0x0000001500117308 */ /* 0x000e240000001800 */
[----:B0-----:R-:W-:-:S08]  /*4520*/  DFMA R24, -R20, R16, 1 ;  /* 0x3ff000001418742b */ /* 0x001fd00000000110 */
[----:B------:R-:W-:-:S08]  /*4530*/  DFMA R24, R24, R24, R24 ;  /* 0x000000181818722b */ /* 0x000fd00000000018 */
[----:B------:R-:W-:Y:S02]  /*4540*/  DFMA R28, R16, R24, R16 ;  /* 0x00000018101c722b */ /* 0x000fe40000000010 */
[----:B------:R-:W-:Y:S02]  /*4550*/  DMUL R24, R74, R74 ;  /* 0x0000004a4a187228 */ /* 0x000fe40000000000 */
[----:B------:R-:W-:-:S04]  /*4560*/  DMUL R16, R20, R26 ;  /* 0x0000001a14107228 */ /* 0x000fc80000000000 */
[----:B------:R-:W-:-:S04]  /*4570*/  DFMA R30, -R20, R28, 1 ;  /* 0x3ff00000141e742b */ /* 0x000fc8000000011c */
[----:B------:R-:W-:-:S04]  /*4580*/  DFMA R132, R26, R16, -R24 ;  /* 0x000000101a84722b */ /* 0x000fc80000000818 */
[----:B------:R-:W-:-:S06]  /*4590*/  DFMA R30, R28, R30, R28 ;  /* 0x0000001e1c1e722b */ /* 0x000fcc000000001c */
[----:B------:R-:W-:Y:S02]  /*45a0*/  FSETP.GEU.AND P2, PT, |R133|, 6.5827683646048100446e-37, PT ;  /* 0x036000008500780b */ /* 0x000fe40003f4e200 */
[----:B------:R-:W-:-:S08]  /*45b0*/  DMUL R40, R30, R132 ;  /* 0x000000841e287228 */ /* 0x000fd00000000000 */
[----:B------:R-:W-:-:S08]  /*45c0*/  DFMA R16, -R20, R40, R132 ;  /* 0x000000281410722b */ /* 0x000fd00000000184 */
[----:B------:R-:W-:-:S10]  /*45d0*/  DFMA R40, R30, R16, R40 ;  /* 0x000000101e28722b */ /* 0x000fd40000000028 */
[----:B------:R-:W-:-:S05]  /*45e0*/  FFMA R15, RZ, R21, R41 ;  /* 0x00000015ff0f7223 */ /* 0x000fca0000000029 */
[----:B------:R-:W-:-:S13]  /*45f0*/  FSETP.GT.AND P1, PT, |R15|, 1.469367938527859385e-39, PT ;  /* 0x001000000f00780b */ /* 0x000fda0003f24200 */
[----:B------:R-:W-:Y:S05]  /*4600*/  @P1 BRA P2, `(.L_x_67) ;  /* 0x0000000000141947 */ /* 0x000fea0001000000 */
[----:B------:R-:W-:Y:S01]  /*4610*/  IMAD.MOV.U32 R18, RZ, RZ, R20 ;  /* 0x000000ffff127224 */ /* 0x000fe200078e0014 */
[----:B------:R-:W-:-:S07]  /*4620*/  MOV R16, 0x4640 ;  /* 0x0000464000107802 */ /* 0x000fce0000000f00 */
[----:B------:R-:W-:Y:S05]  /*4630*/  CALL.REL.NOINC `($__internal_1_$__cuda_sm20_div_rn_f64_full) ;  /* 0x0000006800147944 */ /* 0x000fea0003c00000 */
[----:B------:R-:W-:Y:S01]  /*4640*/  IMAD.MOV.U32 R40, RZ, RZ, R18 ;  /* 0x000000ffff287224 */ /* 0x000fe200078e0012 */
[----:B------:R-:W-:-:S07]  /*4650*/  MOV R41, R15 ;  /* 0x0000000f00297202 */ /* 0x000fce0000000f00 */
.L_x_67:
[----:B------:R-:W-:Y:S05]  /*4660*/  BSYNC.RECONVERGENT B1 ;  /* 0x0000000000017941 */ /* 0x000fea0003800200 */
.L_x_66:
[----:B------:R-:W0:Y:S01]  /*4670*/  LDC.64 R16, c[0x0][0x398] ;  /* 0x0000e600ff107b82 */ /* 0x000e220000000a00 */
[----:B------:R-:W-:Y:S01]  /*4680*/  BSSY.RECONVERGENT B1, `(.L_x_68) ;  /* 0x0000017000017945 */ /* 0x000fe20003800200 */
[----:B------:R-:W-:Y:S02]  /*4690*/  DMUL R40, R46, R40 ;  /* 0x000000282e287228 */ /* 0x000fe40000000000 */
        /* <DEDUP_REMOVED lines=20> */
[----:B------:R-:W-:-:S07]  /*47e0*/  IMAD.MOV.U32 R19, RZ, RZ, R15 ;  /* 0x000000ffff137224 */ /* 0x000fce00078e000f */
.L_x_69:
[----:B------:R-:W-:Y:S05]  /*47f0*/  BSYNC.RECONVERGENT B1 ;  /* 0x0000000000017941 */ /* 0x000fea0003800200 */
.L_x_68:
[----:B------:R-:W0:Y:S01]  /*4800*/  MUFU.RCP64H R17, R51 ;  /* 0x0000003300117308 */ /* 0x000e220000001800 */
[----:B------:R-:W-:Y:S01]  /*4810*/  MOV R16, 0x1 ;  /* 0x0000000100107802 */ /* 0x000fe20000000f00 */
[----:B------:R-:W-:Y:S01]  /*4820*/  DFMA R40, R48, -R18, R40 ;  /* 0x800000123028722b */ /* 0x000fe20000000028 */
[----:B------:R-:W-:Y:S01]  /*4830*/  FSETP.GEU.AND P2, PT, |R71|, 6.5827683646048100446e-37, PT ;  /* 0x036000004700780b */ /* 0x000fe20003f4e200 */
[----:B------:R-:W-:Y:S06]  /*4840*/  BSSY.RECONVERGENT B1, `(.L_x_70) ;  /* 0x0000015000017945 */ /* 0x000fec0003800200 */
        /* <DEDUP_REMOVED lines=20> */
.L_x_71:
[----:B------:R-:W-:Y:S05]  /*4990*/  BSYNC.RECONVERGENT B1 ;  /* 0x0000000000017941 */ /* 0x000fea0003800200 */
.L_x_70:
        /* <DEDUP_REMOVED lines=23> */
.L_x_73:
[----:B------:R-:W-:Y:S05]  /*4b10*/  BSYNC.RECONVERGENT B1 ;  /* 0x0000000000017941 */ /* 0x000fea0003800200 */
.L_x_72:
        /* <DEDUP_REMOVED lines=26> */
.L_x_75:
[----:B------:R-:W-:Y:S05]  /*4cc0*/  BSYNC.RECONVERGENT B1 ;  /* 0x0000000000017941 */ /* 0x000fea0003800200 */
.L_x_74:
[----:B------:R-:W0:Y:S01]  /*4cd0*/  MUFU.RCP64H R19, R51 ;  /* 0x0000003300137308 */ /* 0x000e220000001800 */
[----:B------:R-:W-:Y:S01]  /*4ce0*/  MOV R18, 0x1 ;  /* 0x0000000100127802 */ /* 0x000fe20000000f00 */
        /* <DEDUP_REMOVED lines=24> */
.L_x_77:
[----:B------:R-:W-:Y:S05]  /*4e70*/  BSYNC.RECONVERGENT B1 ;  /* 0x0000000000017941 */ /* 0x000fea0003800200 */
.L_x_76:
[----:B------:R-:W0:Y:S01]  /*4e80*/  MUFU.RCP64H R17, R51 ;  /* 0x0000003300117308 */ /* 0x000e220000001800 */
[----:B------:R-:W-:Y:S01]  /*4e90*/  IMAD.MOV.U32 R16, RZ, RZ, 0x1 ;  /* 0x00000001ff107424 */ /* 0x000fe200078e00ff */
[----:B------:R-:W-:Y:S01]  /*4ea0*/  FSETP.GEU.AND P2, PT, |R65|, 6.5827683646048100446e-37, PT ;  /* 0x036000004100780b */ /* 0x000fe20003f4e200 */
[----:B------:R-:W-:Y:S01]  /*4eb0*/  BSSY.RECONVERGENT B1, `(.L_x_78) ;  /* 0x0000015000017945 */ /* 0x000fe20003800200 */
        /* <DEDUP_REMOVED lines=20> */
.L_x_79:
[----:B------:R-:W-:Y:S05]  /*5000*/  BSYNC.RECONVERGENT B1 ;  /* 0x0000000000017941 */ /* 0x000fea0003800200 */
.L_x_78:
        /* <DEDUP_REMOVED lines=25> */
.L_x_81:
[----:B------:R-:W-:Y:S05]  /*51a0*/  BSYNC.RECONVERGENT B1 ;  /* 0x0000000000017941 */ /* 0x000fea0003800200 */
.L_x_80:
        /* <DEDUP_REMOVED lines=12> */
[----:B------:R-:W-:Y:S02]  /*5270*/  DFMA R24, -R50, R20, R62 ;  /* 0x000000143218722b */ /* 0x000fe4000000013e */
[----:B------:R-:W-:-:S06]  /*5280*/  DMUL R32, R40, R16 ;  /* 0x0000001028207228 */ /* 0x000fcc0000000000 */
[----:B------:R-:W-:Y:S02]  /*5290*/  DFMA R18, R26, R24, R20 ;  /* 0x000000181a12722b */ /* 0x000fe40000000014 */
[----:B------:R-:W-:-:S08]  /*52a0*/  DADD R30, R30, -R32 ;  /* 0x000000001e1e7229 */ /* 0x000fd00000000820 */
        /* <DEDUP_REMOVED lines=10> */
.L_x_83:
[----:B------:R-:W-:Y:S05]  /*5350*/  BSYNC.RECONVERGENT B1 ;  /* 0x0000000000017941 */ /* 0x000fea0003800200 */
.L_x_82:
        /* <DEDUP_REMOVED lines=26> */
.L_x_85:
[----:B------:R-:W-:Y:S05]  /*5500*/  BSYNC.RECONVERGENT B1 ;  /* 0x0000000000017941 */ /* 0x000fea0003800200 */
.L_x_84:
[----:B------:R-:W0:Y:S01]  /*5510*/  MUFU.RCP64H R17, R43 ;  /* 0x0000002b00117308 */ /* 0x000e220000001800 */
[----:B------:R-:W-:Y:S01]  /*5520*/  IMAD.MOV.U32 R16, RZ, RZ, 0x1 ;  /* 0x00000001ff107424 */ /* 0x000fe200078e00ff */
[----:B------:R-:W-:Y:S01]  /*5530*/  FSETP.GEU.AND P2, PT, |R79|, 6.5827683646048100446e-37, PT ;  /* 0x036000004f00780b */ /* 0x000fe20003f4e200 */
[----:B------:R-:W-:Y:S01]  /*5540*/  DMUL R26, R18, R102 ;  /* 0x00000066121a7228 */ /* 0x000fe20000000000 */
[----:B------:R-:W-:Y:S03]  /*5550*/  BSSY.RECONVERGENT B1, `(.L_x_86) ;  /* 0x0000018000017945 */ /* 0x000fe60003800200 */
        /* <DEDUP_REMOVED lines=23> */
.L_x_87:
[----:B------:R-:W-:Y:S05]  /*56d0*/  BSYNC.RECONVERGENT B1 ;  /* 0x0000000000017941 */ /* 0x000fea0003800200 */
.L_x_86:
        /* <DEDUP_REMOVED lines=25> */
.L_x_89:
[----:B------:R-:W-:Y:S05]  /*5870*/  BSYNC.RECONVERGENT B1 ;  /* 0x0000000000017941 */ /* 0x000fea0003800200 */
.L_x_88:
        /* <DEDUP_REMOVED lines=24> */
.L_x_91:
[----:B------:R-:W-:Y:S05]  /*5a00*/  BSYNC.RECONVERGENT B1 ;  /* 0x0000000000017941 */ /* 0x000fea0003800200 */
.L_x_90:
        /* <DEDUP_REMOVED lines=25> */
.L_x_93:
[----:B------:R-:W-:Y:S05]  /*5ba0*/  BSYNC.RECONVERGENT B1 ;  /* 0x0000000000017941 */ /* 0x000fea0003800200 */
.L_x_92:
        /* <DEDUP_REMOVED lines=26> */
.L_x_95:
[----:B------:R-:W-:Y:S05]  /*5d50*/  BSYNC.RECONVERGENT B1 ;  /* 0x0000000000017941 */ /* 0x000fea0003800200 */
.L_x_94:
        /* <DEDUP_REMOVED lines=26> */
.L_x_97:
[----:B------:R-:W-:Y:S05]  /*5f00*/  BSYNC.RECONVERGENT B1 ;  /* 0x0000000000017941 */ /* 0x000fea0003800200 */
.L_x_96:
        /* <DEDUP_REMOVED lines=26> */
.L_x_99:
[----:B------:R-:W-:Y:S05]  /*60b0*/  BSYNC.RECONVERGENT B1 ;  /* 0x0000000000017941 */ /* 0x000fea0003800200 */
.L_x_98:
        /* <DEDUP_REMOVED lines=28> */
.L_x_101:
[----:B------:R-:W-:Y:S05]  /*6280*/  BSYNC.RECONVERGENT B1 ;  /* 0x0000000000017941 */ /* 0x000fea0003800200 */
.L_x_100:
[----:B------:R-:W0:Y:S01]  /*6290*/  S2R R24, SR_CgaCtaId ;  /* 0x0000000000187919 */ /* 0x000e220000008800 */
[----:B------:R-:W-:Y:S01]  /*62a0*/  DFMA R16, R16, -3, R44 ;  /* 0xc00800001010782b */ /* 0x000fe2000000002c */
[----:B------:R-:W1:Y:S01]  /*62b0*/  LDCU UR5, c[0x0][0x364] ;  /* 0x00006c80ff0577ac */ /* 0x000e620008000800 */
[----:B------:R-:W-:Y:S01]  /*62c0*/  DMUL R18, R52, -2 ;  /* 0xc000000034127828 */ /* 0x000fe20000000000 */
[----:B------:R-:W1:Y:S01]  /*62d0*/  S2R R15, SR_TID.X ;  /* 0x00000000000f7919 */ /* 0x000e620000002100 */
[----:B------:R-:W-:Y:S01]  /*62e0*/  MOV R21, 0x400 ;  /* 0x0000040000157802 */ /* 0x000fe20000000f00 */
[----:B------:R-:W1:Y:S03]  /*62f0*/  S2R R20, SR_TID.Y ;  /* 0x0000000000147919 */ /* 0x000e660000002200 */
[----:B------:R-:W-:Y:S02]  /*6300*/  DMUL R16, R16, 0.5 ;  /* 0x3fe0000010107828 */ /* 0x000fe40000000000 */
[----:B------:R-:W-:-:S02]  /*6310*/  DFMA R82, R38, R18, R82 ;  /* 0x000000122652722b */ /* 0x000fc40000000052 */
[-C--:B------:R-:W-:Y:S02]  /*6320*/  DFMA R84, R36, R18.reuse, R84 ;  /* 0x000000122454722b */ /* 0x080fe40000000054 */
[----:B------:R-:W-:Y:S02]  /*6330*/  DFMA R86, R30, R18, R86 ;  /* 0x000000121e56722b */ /* 0x000fe40000000056 */
[----:B------:R-:W-:Y:S02]  /*6340*/  DFMA R16, -R40, R16, R46 ;  /* 0x000000102810722b */ /* 0x000fe4000000012e */
[-C--:B------:R-:W-:Y:S02]  /*6350*/  DFMA R88, R28, R18.reuse, R88 ;  /* 0x000000121c58722b */ /* 0x080fe40000000058 */
[-C--:B------:R-:W-:Y:S02]  /*6360*/  DFMA R90, R26, R18.reuse, R90 ;  /* 0x000000121a5a722b */ /* 0x080fe4000000005a */
[----:B------:R-:W-:-:S02]  /*6370*/  DFMA R92, R138, R18, R92 ;  /* 0x000000128a5c722b */ /* 0x000fc4000000005c */
[-C--:B------:R-:W-:Y:S02]  /*6380*/  DFMA R94, R32, R18.reuse, R94 ;  /* 0x00000012205e722b */ /* 0x080fe4000000005e */
[-C--:B------:R-:W-:Y:S02]  /*6390*/  DFMA R96, R22, R18.reuse, R96 ;  /* 0x000000121660722b */ /* 0x080fe40000000060 */
        /* <DEDUP_REMOVED lines=13> */
.L_x_57:
[----:B------:R-:W2:Y:S02]  /*6470*/  S2UR UR5, SR_CTAID.Z ;  /* 0x00000000000579c3 */ /* 0x000ea40000002700 */
[----:B--2---:R-:W-:-:S09]  /*6480*/  UIADD3 UR5, UPT, UPT, UR5, 0x1, URZ ;  /* 0x0000000105057890 */ /* 0x004fd2000fffe0ff */
[----:B------:R-:W2:Y:S02]  /*6490*/  I2F.F64.U32 R16, UR5 ;  /* 0x0000000500107d12 */ /* 0x000ea40008201800 */
[----:B--2---:R-:W-:-:S08]  /*64a0*/  DMUL R16, R16, UR8 ;  /* 0x0000000810107c28 */ /* 0x004fd00008000000 */
[----:B------:R-:W-:-:S14]  /*64b0*/  DSETP.GEU.AND P1, PT, R16, RZ, PT ;  /* 0x000000ff1000722a */ /* 0x000fdc0003f2e000 */
[----:B------:R-:W-:Y:S05]  /*64c0*/  @!P1 BRA `(.L_x_102) ;  /* 0x0000002400fc9947 */ /* 0x000fea0003800000 */
[----:B------:R-:W-:Y:S01]  /*64d0*/  DADD R16, R80, R78 ;  /* 0x0000000050107229 */ /* 0x000fe2000000004e */
[----:B------:R-:W-:Y:S01]  /*64e0*/  BSSY.RECONVERGENT B0, `(.L_x_103) ;  /* 0x000000b000007945 */ /* 0x000fe20003800200 */
[----:B------:R-:W-:Y:S01]  /*64f0*/  DADD R18, -RZ, |R74| ;  /* 0x00000000ff127229 */ /* 0x000fe2000000054a */
[----:B------:R-:W-:Y:S01]  /*6500*/  IMAD.MOV.U32 R20, RZ, RZ, RZ ;  /* 0x000000ffff147224 */ /* 0x000fe200078e00ff */
[C---:B------:R-:W-:Y:S01]  /*6510*/  DSETP.NEU.AND P5, PT, R74.reuse, 1, PT ;  /* 0x3ff000004a00742a */ /* 0x040fe20003fad000 */
[----:B------:R-:W-:Y:S01]  /*6520*/  IMAD.MOV.U32 R21, RZ, RZ, 0x40080000 ;  /* 0x40080000ff157424 */ /* 0x000fe200078e00ff */
[----:B------:R-:W-:Y:S01]  /*6530*/  DSETP.NEU.AND P2, PT, |R74|, +INF , PT ;  /* 0x7ff000004a00742a */ /* 0x000fe20003f4d200 */
[----:B------:R-:W-:Y:S01]  /*6540*/  MOV R134, 0x6590 ;  /* 0x0000659000867802 */ /* 0x000fe20000000f00 */
[----:B------:R-:W-:-:S08]  /*6550*/  DADD R16, R16, R76 ;  /* 0x0000000010107229 */ /* 0x000fd0000000004c */
[C---:B------:R-:W-:Y:S02]  /*6560*/  DSETP.GE.AND P6, PT, R16.reuse, RZ, PT ;  /* 0x000000ff1000722a */ /* 0x040fe40003fc6000 */
[----:B------:R-:W-:-:S14]  /*6570*/  DSETP.NEU.AND P1, PT, R16, RZ, PT ;  /* 0x000000ff1000722a */ /* 0x000fdc0003f2d000 */
[----:B01----:R-:W-:Y:S05]  /*6580*/  CALL.REL.NOINC `($_Z10kernelDQC3PdddddPKdS1_S1_S1_S1_S1_S1_S1_iS1_S1_$__internal_accurate_pow) ;  /* 0x0000005000887944 */ /* 0x003fea0003c00000 */
[----:B------:R-:W-:Y:S05]  /*6590*/  BSYNC.RECONVERGENT B0 ;  /* 0x0000000000007941 */ /* 0x000fea0003800200 */
.L_x_103:
[----:B------:R-:W-:Y:S01]  /*65a0*/  DADD R18, -RZ, -R16 ;  /* 0x00000000ff127229 */ /* 0x000fe20000000910 */
[C---:B------:R-:W-:Y:S01]  /*65b0*/  ISETP.NE.OR P3, PT, R8.reuse, 0x7ff00000, !P6 ;  /* 0x7ff000000800780c */ /* 0x040fe20007765670 */
[----:B------:R-:W-:Y:S01]  /*65c0*/  DADD R20, R74, 3 ;  /* 0x400800004a147429 */ /* 0x000fe20000000000 */
[----:B------:R-:W-:Y:S02]  /*65d0*/  BSSY.RECONVERGENT B1, `(.L_x_104) ;  /* 0x0000021000017945 */ /* 0x000fe40003800200 */
[----:B------:R-:W-:-:S05]  /*65e0*/  ISETP.NE.XOR P4, PT, R8, 0x7ff00000, P3 ;  /* 0x7ff000000800780c */ /* 0x000fca0001f85a70 */
[----:B------:R-:W-:-:S04]  /*65f0*/  FSEL R15, R19, R17, !P0 ;  /* 0x00000011130f7208 */ /* 0x000fc80004000000 */
[----:B------:R-:W-:-:S04]  /*6600*/  FSEL R15, R75, R15, !P1 ;  /* 0x0000000f4b0f7208 */ /* 0x000fc80004800000 */
[----:B------:R-:W-:-:S04]  /*6610*/  FSEL R24, R21, R15, P4 ;  /* 0x0000000f15187208 */ /* 0x000fc80002000000 */
[----:B------:R-:W-:Y:S02]  /*6620*/  @!P3 FSEL R24, R24, R7, P2 ;  /* 0x000000071818b208 */ /* 0x000fe40001000000 */
[----:B------:R-:W-:Y:S02]  /*6630*/  FSEL R7, R18, R16, !P0 ;  /* 0x0000001012077208 */ /* 0x000fe40004000000 */
[----:B------:R-:W-:Y:S02]  /*6640*/  FSEL R25, R24, 1.875, P5 ;  /* 0x3ff0000018197808 */ /* 0x000fe40002800000 */
[----:B------:R-:W-:Y:S02]  /*6650*/  FSEL R7, R7, RZ, P1 ;  /* 0x000000ff07077208 */ /* 0x000fe40000800000 */
[----:B------:R-:W0:Y:S01]  /*6660*/  MUFU.RCP64H R17, R25 ;  /* 0x0000001900117308 */ /* 0x000e220000001800 */
[----:B------:R-:W-:Y:S02]  /*6670*/  MOV R16, 0x1 ;  /* 0x0000000100107802 */ /* 0x000fe40000000f00 */
[----:B------:R-:W-:-:S02]  /*6680*/  FSEL R20, R20, R7, P4 ;  /* 0x0000000714147208 */ /* 0x000fc40002000000 */
        /* <DEDUP_REMOVED lines=21> */
.L_x_105:
[----:B------:R-:W-:Y:S05]  /*67e0*/  BSYNC.RECONVERGENT B1 ;  /* 0x0000000000017941 */ /* 0x000fea0003800200 */
.L_x_104:
[----:B------:R-:W0:Y:S01]  /*67f0*/  S2UR UR5, SR_CTAID.Z ;  /* 0x00000000000579c3 */ /* 0x000e220000002700 */
[----:B------:R-:W1:Y:S01]  /*6800*/  MUFU.RCP64H R21, R25 ;  /* 0x0000001900157308 */ /* 0x000e620000001800 */
[----:B------:R-:W-:Y:S01]  /*6810*/  VIADD R20, R25, 0x300402 ;  /* 0x0030040219147836 */ /* 0x000fe20000000000 */
[----:B------:R-:W-:Y:S05]  /*6820*/  BSSY.RECONVERGENT B0, `(.L_x_106) ;  /* 0x000001e000007945 */ /* 0x000fea0003800200 */
[----:B-1----:R-:W-:Y:S01]  /*6830*/  DFMA R16, -R24, R20, 1 ;  /* 0x3ff000001810742b */ /* 0x002fe20000000114 */
[----:B0-----:R-:W-:-:S07]  /*6840*/  UIADD3 UR5, UPT, UPT, UR5, 0x1, URZ ;  /* 0x0000000105057890 */ /* 0x001fce000fffe0ff */
[----:B------:R-:W-:Y:S02]  /*6850*/  DFMA R26, R16, R16, R16 ;  /* 0x00000010101a722b */ /* 0x000fe40000000010 */
[----:B------:R-:W-:Y:S01]  /*6860*/  DADD R16, -R18, R72 ;  /* 0x0000000012107229 */ /* 0x000fe20000000148 */
[----:B------:R-:W0:Y:S05]  /*6870*/  I2F.F64.U32 R22, UR5 ;  /* 0x0000000500167d12 */ /* 0x000e2a0008201800 */
[----:B------:R-:W-:Y:S02]  /*6880*/  DFMA R28, R20, R26, R20 ;  /* 0x0000001a141c722b */ /* 0x000fe40000000014 */
[----:B------:R-:W-:Y:S01]  /*6890*/  DMUL R16, R16, R100 ;  /* 0x0000006410107228 */ /* 0x000fe20000000000 */
[----:B------:R-:W-:Y:S01]  /*68a0*/  MOV R26, RZ ;  /* 0x000000ff001a7202 */ /* 0x000fe20000000f00 */
[----:B0-----:R-:W-:-:S08]  /*68b0*/  DMUL R22, R22, UR8 ;  /* 0x0000000816167c28 */ /* 0x001fd00008000000 */
[----:B------:R-:W-:Y:S01]  /*68c0*/  DSETP.GT.AND P3, PT, R22, R2, PT ;  /* 0x000000021600722a */ /* 0x000fe20003f64000 */
[----:B------:R-:W-:-:S05]  /*68d0*/  IMAD.MOV.U32 R2, RZ, RZ, RZ ;  /* 0x000000ffff027224 */ /* 0x000fca00078e00ff */
[----:B------:R-:W-:Y:S01]  /*68e0*/  FSEL R3, RZ, 1.875, !P3 ;  /* 0x3ff00000ff037808 */ /* 0x000fe20005800000 */
[----:B------:R-:W-:Y:S02]  /*68f0*/  DSETP.GT.AND P3, PT, R22, R4, PT ;  /* 0x000000041600722a */ /* 0x000fe40003f64000 */
[----:B------:R-:W-:Y:S02]  /*6900*/  DMUL R4, R18, R102 ;  /* 0x0000006612047228 */ /* 0x000fe40000000000 */
[----:B------:R-:W-:Y:S02]  /*6910*/  DFMA R18, -R24, R28, 1 ;  /* 0x3ff000001812742b */ /* 0x000fe4000000011c */
[----:B------:R-:W-:Y:S01]  /*6920*/  FSEL R27, RZ, 1.875, !P3 ;  /* 0x3ff00000ff1b7808 */ /* 0x000fe20005800000 */
[----:B------:R-:W-:Y:S01]  /*6930*/  DMUL R16, R16, R2 ;  /* 0x0000000210107228 */ /* 0x000fe20000000000 */
[----:B------:R-:W-:-:S04]  /*6940*/  FSETP.GEU.AND P3, PT, |R20|, 5.8789094863358348022e-39, PT ;  /* 0x004004021400780b */ /* 0x000fc80003f6e200 */
[----:B------:R-:W-:-:S03]  /*6950*/  DFMA R28, R28, R18, R28 ;  /* 0x000000121c1c722b */ /* 0x000fc6000000001c */
[----:B------:R-:W-:-:S06]  /*6960*/  DFMA R4, R4, R26, R16 ;  /* 0x0000001a0404722b */ /* 0x000fcc0000000010 */
        /* <DEDUP_REMOVED lines=9> */
.L_x_107:
[----:B------:R-:W-:Y:S05]  /*6a00*/  BSYNC.RECONVERGENT B0 ;  /* 0x0000000000007941 */ /* 0x000fea0003800200 */
.L_x_106:
        /* <DEDUP_REMOVED lines=9> */
.L_x_108:
        /* <DEDUP_REMOVED lines=36> */
.L_x_110:
[----:B------:R-:W-:Y:S05]  /*6ce0*/  BSYNC.RECONVERGENT B1 ;  /* 0x0000000000017941 */ /* 0x000fea0003800200 */
.L_x_109:
        /* <DEDUP_REMOVED lines=28> */
.L_x_112:
[----:B------:R-:W-:Y:S05]  /*6eb0*/  BSYNC.RECONVERGENT B1 ;  /* 0x0000000000017941 */ /* 0x000fea0003800200 */
.L_x_111:
        /* <DEDUP_REMOVED lines=25> */
.L_x_114:
[----:B------:R-:W-:Y:S05]  /*7050*/  BSYNC.RECONVERGENT B1 ;  /* 0x0000000000017941 */ /* 0x000fea0003800200 */
.L_x_113:
        /* <DEDUP_REMOVED lines=25> */
.L_x_116:
[----:B------:R-:W-:Y:S05]  /*71f0*/  BSYNC.RECONVERGENT B1 ;  /* 0x0000000000017941 */ /* 0x000fea0003800200 */
.L_x_115:
        /* <DEDUP_REMOVED lines=23> */
.L_x_118:
[----:B------:R-:W-:Y:S05]  /*7370*/  BSYNC.RECONVERGENT B1 ;  /* 0x0000000000017941 */ /* 0x000fea0003800200 */
.L_x_117:
        /* <DEDUP_REMOVED lines=26> */
.L_x_120:
[----:B------:R-:W-:Y:S05]  /*7520*/  BSYNC.RECONVERGENT B1 ;  /* 0x0000000000017941 */ /* 0x000fea0003800200 */
.L_x_119:
        /* <DEDUP_REMOVED lines=26> */
.L_x_122:
[----:B------:R-:W-:Y:S05]  /*76d0*/  BSYNC.RECONVERGENT B1 ;  /* 0x0000000000017941 */ /* 0x000fea0003800200 */
.L_x_121:
        /* <DEDUP_REMOVED lines=24> */
.L_x_124:
[----:B------:R-:W-:Y:S05]  /*7860*/  BSYNC.RECONVERGENT B1 ;  /* 0x0000000000017941 */ /* 0x000fea0003800200 */
.L_x_123:
        /* <DEDUP_REMOVED lines=25> */
.L_x_126:
[----:B------:R-:W-:Y:S05]  /*7a00*/  BSYNC.RECONVERGENT B1 ;  /* 0x0000000000017941 */ /* 0x000fea0003800200 */
.L_x_125:
        /* <DEDUP_REMOVED lines=26> */
.L_x_128:
[----:B------:R-:W-:Y:S05]  /*7bb0*/  BSYNC.RECONVERGENT B1 ;  /* 0x0000000000017941 */ /* 0x000fea0003800200 */
.L_x_127:
        /* <DEDUP_REMOVED lines=26> */
.L_x_130:
[----:B------:R-:W-:Y:S05]  /*7d60*/  BSYNC.RECONVERGENT B1 ;  /* 0x0000000000017941 */ /* 0x000fea0003800200 */
.L_x_129:
        /* <DEDUP_REMOVED lines=28> */
.L_x_132:
[----:B------:R-:W-:Y:S05]  /*7f30*/  BSYNC.RECONVERGENT B1 ;  /* 0x0000000000017941 */ /* 0x000fea0003800200 */
.L_x_131:
        /* <DEDUP_REMOVED lines=25> */
.L_x_134:
[----:B------:R-:W-:Y:S05]  /*80d0*/  BSYNC.RECONVERGENT B1 ;  /* 0x0000000000017941 */ /* 0x000fea0003800200 */
.L_x_133:
        /* <DEDUP_REMOVED lines=24> */
.L_x_136:
[----:B------:R-:W-:Y:S05]  /*8260*/  BSYNC.RECONVERGENT B1 ;  /* 0x0000000000017941 */ /* 0x000fea0003800200 */
.L_x_135:
[----:B------:R-:W0:Y:S01]  /*8270*/  MUFU.RCP64H R19, R7 ;  /* 0x0000000700137308 */ /* 0x000e220000001800 */
[----:B------:R-:W-:Y:S01]  /*8280*/  MOV R18, 0x1 ;  /* 0x0000000100127802 */ /* 0x000fe20000000f00 */
        /* <DEDUP_REMOVED lines=23> */
.L_x_138:
[----:B------:R-:W-:Y:S05]  /*8400*/  BSYNC.RECONVERGENT B1 ;  /* 0x0000000000017941 */ /* 0x000fea0003800200 */
.L_x_137:
        /* <DEDUP_REMOVED lines=26> */
.L_x_140:
[----:B------:R-:W-:Y:S05]  /*85b0*/  BSYNC.RECONVERGENT B1 ;  /* 0x0000000000017941 */ /* 0x000fea0003800200 */
.L_x_139:
        /* <DEDUP_REMOVED lines=26> */
.L_x_142:
[----:B------:R-:W-:Y:S05]  /*8760*/  BSYNC.RECONVERGENT B1 ;  /* 0x0000000000017941 */ /* 0x000fea0003800200 */
.L_x_141:
        /* <DEDUP_REMOVED lines=26> */
.L_x_144:
[----:B------:R-:W-:Y:S05]  /*8910*/  BSYNC.RECONVERGENT B1 ;  /* 0x0000000000017941 */ /* 0x000fea0003800200 */
.L_x_143:
[----:B------:R-:W0:Y:S01]  /*8920*/  MUFU.RCP64H R5, R7 ;  /* 0x0000000700057308 */ /* 0x000e220000001800 */
[----:B------:R-:W-:Y:S01]  /*8930*/  MOV R4, 0x1 ;  /* 0x0000000100047802 */ /* 0x000fe20000000f00 */
[C---:B------:R-:W-:Y:S01]  /*8940*/  DADD R72, -R18.reuse, R72 ;  /* 0x0000000012487229 */ /* 0x040fe20000000148 */
[----:B------:R-:W-:Y:S01]  /*8950*/  FSETP.GEU.AND P1, PT, |R77|, 6.5827683646048100446e-37, PT ;  /* 0x036000004d00780b */ /* 0x000fe20003f2e200 */
[----:B------:R-:W-:Y:S01]  /*8960*/  DMUL R18, R18, R102 ;  /* 0x0000006612127228 */ /* 0x000fe20000000000 */
[----:B------:R-:W-:Y:S05]  /*8970*/  BSSY.RECONVERGENT B1, `(.L_x_145) ;  /* 0x0000017000017945 */ /* 0x000fea0003800200 */
[----:B------:R-:W-:-:S02]  /*8980*/  DMUL R72, R72, R100 ;  /* 0x0000006448487228 */ /* 0x000fc40000000000 */
[----:B0-----:R-:W-:-:S06]  /*8990*/  DFMA R16, -R6, R4, 1 ;  /* 0x3ff000000610742b */ /* 0x001fcc0000000104 */
[----:B------:R-:W-:Y:S02]  /*89a0*/  DMUL R72, R2, R72 ;  /* 0x0000004802487228 */ /* 0x000fe40000000000 */
[----:B------:R-:W-:-:S06]  /*89b0*/  DFMA R16, R16, R16, R16 ;  /* 0x000000101010722b */ /* 0x000fcc0000000010 */
[----:B------:R-:W-:Y:S02]  /*89c0*/  DFMA R26, R26, R18, R72 ;  /* 0x000000121a1a722b */ /* 0x000fe40000000048 */
        /* <DEDUP_REMOVED lines=17> */
.L_x_146:
[----:B------:R-:W-:Y:S05]  /*8ae0*/  BSYNC.RECONVERGENT B1 ;  /* 0x0000000000017941 */ /* 0x000fea0003800200 */
.L_x_145:
[----:B------:R-:W0:Y:S01]  /*8af0*/  S2R R0, SR_TID.X ;  /* 0x0000000000007919 */ /* 0x000e220000002100 */
[----:B------:R-:W-:Y:S01]  /*8b00*/  DFMA R4, R4, -3, R28 ;  /* 0xc00800000404782b */ /* 0x000fe2000000001c */
[----:B------:R-:W0:Y:S01]  /*8b10*/  LDCU UR5, c[0x0][0x364] ;  /* 0x00006c80ff0577ac */ /* 0x000e220008000800 */
[----:B------:R-:W-:Y:S01]  /*8b20*/  MOV R2, 0x400 ;  /* 0x0000040000027802 */ /* 0x000fe20000000f00 */
[----:B------:R-:W0:Y:S01]  /*8b30*/  S2R R3, SR_TID.Y ;  /* 0x0000000000037919 */ /* 0x000e220000002200 */
[C---:B------:R-:W-:Y:S02]  /*8b40*/  DFMA R82, R52.reuse, R30, R82 ;  /* 0x0000001e3452722b */ /* 0x040fe40000000052 */
[----:B------:R-:W-:Y:S01]  /*8b50*/  DFMA R84, R52, R34, R84 ;  /* 0x000000223454722b */ /* 0x000fe20000000054 */
[----:B------:R-:W1:Y:S01]  /*8b60*/  S2R R7, SR_CgaCtaId ;  /* 0x0000000000077919 */ /* 0x000e620000008800 */
        /* <DEDUP_REMOVED lines=9> */
[----:B0-----:R-:W-:Y:S01]  /*8c00*/  IMAD R0, R0, UR5, R3 ;  /* 0x0000000500007c24 */ /* 0x001fe2000f8e0203 */
[----:B-1----:R-:W-:-:S05]  /*8c10*/  LEA R3, R7, R2, 0x18 ;  /* 0x0000000207037211 */ /* 0x002fca00078ec0ff */
        /* <DEDUP_REMOVED lines=10> */
.L_x_102:
[----:B------:R-:W-:Y:S01]  /*8cc0*/  UIADD3 UR10, UP0, UPT, UR10, 0x8, URZ ;  /* 0x000000080a0a7890 */ /* 0x000fe2000ff1e0ff */
[----:B------:R-:W-:Y:S01]  /*8cd0*/  IADD3 R14, P0, PT, R14, 0x8, RZ ;  /* 0x000000080e0e7810 */ /* 0x000fe20007f1e0ff */
[----:B------:R-:W-:Y:S01]  /*8ce0*/  UIADD3 UR4, UPT, UPT, UR4, 0x1, URZ ;  /* 0x0000000104047890 */ /* 0x000fe2000fffe0ff */
[----:B------:R-:W-:Y:S01]  /*8cf0*/  IADD3 R10, P2, PT, R10, 0x8, RZ ;  /* 0x000000080a0a7810 */ /* 0x000fe20007f5e0ff */
[----:B------:R-:W-:Y:S01]  /*8d00*/  UIADD3.X UR11, UPT, UPT, URZ, UR11, URZ, UP0, !UPT ;  /* 0x0000000bff0b7290 */ /* 0x000fe200087fe4ff */
[----:B------:R-:W-:Y:S01]  /*8d10*/  IADD3 R12, P1, PT, R12, 0x8, RZ ;  /* 0x000000080c0c7810 */ /* 0x000fe20007f3e0ff */
[----:B------:R-:W-:Y:S01]  /*8d20*/  UISETP.NE.AND UP0, UPT, UR4, URZ, UPT ;  /* 0x000000ff0400728c */ /* 0x000fe2000bf05270 */
[----:B------:R-:W-:Y:S02]  /*8d30*/  IMAD.X R13, RZ, RZ, R13, P0 ;  /* 0x000000ffff0d7224 */ /* 0x000fe400000e060d */
[----:B------:R-:W-:Y:S01]  /*8d40*/  IADD3.X R11, PT, PT, RZ, R11, RZ, P1, !PT ;  /* 0x0000000bff0b7210 */ /* 0x000fe20000ffe4ff */
[----:B------:R-:W-:-:S05]  /*8d50*/  IMAD.X R9, RZ, RZ, R9, P2 ;  /* 0x000000ffff097224 */ /* 0x000fca00010e0609 */
[----:B------:R-:W-:Y:S05]  /*8d60*/  BRA.U UP0, `(.L_x_147) ;  /* 0xffffff7d00107547 */ /* 0x000fea000b83ffff */
.L_x_0:
[----:B------:R-:W3:Y:S01]  /*8d70*/  LDCU UR4, c[0x0][0x364] ;  /* 0x00006c80ff0477ac */ /* 0x000ee20008000800 */
[----:B------:R-:W-:Y:S01]  /*8d80*/  MOV R5, 0x3dc6b27f ;  /* 0x3dc6b27f00057802 */ /* 0x000fe20000000f00 */
[----:B------:R-:W-:Y:S01]  /*8d90*/  BAR.SYNC.DEFER_BLOCKING 0x0 ;  /* 0x0000000000007b1d */ /* 0x000fe20000010000 */
[----:B------:R-:W-:Y:S01]  /*8da0*/  MOV R18, RZ ;  /* 0x000000ff00127202 */ /* 0x000fe20000000f00 */
[----:B------:R-:W-:Y:S01]  /*8db0*/  IMAD.MOV.U32 R19, RZ, RZ, 0x40000000 ;  /* 0x40000000ff137424 */ /* 0x000fe200078e00ff */
[----:B------:R-:W-:-:S03]  /*8dc0*/  MOV R134, 0x9030 ;  /* 0x0000903000867802 */ /* 0x000fc60000000f00 */
[----:B------:R-:W4:Y:S01]  /*8dd0*/  LDCU UR5, c[0x0][0x360] ;  /* 0x00006c00ff0577ac */ /* 0x000f220008000800 */
[----:B------:R-:W-:Y:S01]  /*8de0*/  BSSY.RECONVERGENT B0, `(.L_x_148) ;  /* 0x0000025000007945 */ /* 0x000fe20003800200 */
[----:B----4-:R-:W-:-:S04]  /*8df0*/  I2FP.F32.U32 R2, UR5 ;  /* 0x0000000500027c45 */ /* 0x010fc80008201000 */
[C---:B------:R-:W-:Y:S01]  /*8e00*/  ISETP.GT.U32.AND P0, PT, R2.reuse, 0x7f7fffff, PT ;  /* 0x7f7fffff0200780c */ /* 0x040fe20003f04070 */
[----:B------:R-:W-:-:S05]  /*8e10*/  VIADD R0, R2, 0xc0cafb0d ;  /* 0xc0cafb0d02007836 */ /* 0x000fca0000000000 */
[----:B--2---:R-:W-:-:S05]  /*8e20*/  LOP3.LUT R3, R0, 0xff800000, RZ, 0xc0, !PT ;  /* 0xff80000000037812 */ /* 0x004fca00078ec0ff */
[----:B------:R-:W-:-:S04]  /*8e30*/  IMAD.IADD R0, R2, 0x1, -R3 ;  /* 0x0000000102007824 */ /* 0x000fc800078e0a03 */
[----:B------:R-:W-:Y:S01]  /*8e40*/  FADD R4, R0, -1 ;  /* 0xbf80000000047421 */ /* 0x000fe20000000000 */
[----:B------:R-:W-:Y:S01]  /*8e50*/  I2FP.F32.S32 R0, R3 ;  /* 0x0000000300007245 */ /* 0x000fe20000201400 */
[----:B------:R-:W-:Y:S02]  /*8e60*/  IMAD.MOV.U32 R3, RZ, RZ, 0x7f800000 ;  /* 0x7f800000ff037424 */ /* 0x000fe400078e00ff */
[----:B------:R-:W-:Y:S02]  /*8e70*/  FFMA R5, R4, R5, -0.16845393180847167969 ;  /* 0xbe2c7f3004057423 */ /* 0x000fe40000000005 */
[----:B------:R-:W-:Y:S02]  /*8e80*/  FFMA R0, R0, 1.1920928955078125e-07, RZ ;  /* 0x3400000000007823 */ /* 0x000fe400000000ff */
[----:B------:R-:W-:-:S04]  /*8e90*/  FFMA R5, R4, R5, 0.1716887056827545166 ;  /* 0x3e2fcf2a04057423 */ /* 0x000fc80000000005 */
[----:B------:R-:W-:-:S04]  /*8ea0*/  FFMA R5, R4, R5, -0.17900948226451873779 ;  /* 0xbe374e4304057423 */ /* 0x000fc80000000005 */
[----:B------:R-:W-:-:S04]  /*8eb0*/  FFMA R5, R4, R5, 0.20512372255325317383 ;  /* 0x3e520bf404057423 */ /* 0x000fc80000000005 */
[----:B------:R-:W-:-:S04]  /*8ec0*/  FFMA R5, R4, R5, -0.24046532809734344482 ;  /* 0xbe763c8b04057423 */ /* 0x000fc80000000005 */
[----:B------:R-:W-:-:S04]  /*8ed0*/  FFMA R5, R4, R5, 0.28857114911079406738 ;  /* 0x3e93bf9904057423 */ /* 0x000fc80000000005 */
[----:B------:R-:W-:-:S04]  /*8ee0*/  FFMA R5, R4, R5, -0.36067417263984680176 ;  /* 0xbeb8aa4904057423 */ /* 0x000fc80000000005 */
[----:B------:R-:W-:-:S04]  /*8ef0*/  FFMA R5, R4, R5, 0.48089820146560668945 ;  /* 0x3ef6384a04057423 */ /* 0x000fc80000000005 */
[----:B------:R-:W-:-:S04]  /*8f00*/  FFMA R5, R4, R5, -0.72134751081466674805 ;  /* 0xbf38aa3b04057423 */ /* 0x000fc80000000005 */
[----:B------:R-:W-:-:S04]  /*8f10*/  FMUL R5, R4, R5 ;  /* 0x0000000504057220 */ /* 0x000fc80000400000 */
[----:B------:R-:W-:-:S04]  /*8f20*/  FMUL R5, R4, R5 ;  /* 0x0000000504057220 */ /* 0x000fc80000400000 */
[----:B------:R-:W-:Y:S01]  /*8f30*/  FFMA R5, R4, 1.4426950216293334961, R5 ;  /* 0x3fb8aa3b04057823 */ /* 0x000fe20000000005 */
[----:B------:R-:W-:-:S03]  /*8f40*/  MOV R4, 0x400 ;  /* 0x0000040000047802 */ /* 0x000fc60000000f00 */
[----:B------:R-:W-:Y:S01]  /*8f50*/  FADD R8, R0, R5 ;  /* 0x0000000500087221 */ /* 0x000fe20000000000 */
[----:B------:R-:W-:Y:S01]  /*8f60*/  @P0 FFMA R8, R2, R3, +INF ;  /* 0x7f80000002080423 */ /* 0x000fe20000000003 */
[----:B------:R-:W2:Y:S03]  /*8f70*/  S2R R5, SR_CgaCtaId ;  /* 0x0000000000057919 */ /* 0x000ea60000008800 */
[----:B------:R-:W4:Y:S01]  /*8f80*/  F2I.FLOOR.NTZ R2, R8 ;  /* 0x0000000800027305 */ /* 0x000f220000207100 */
[----:B------:R-:W5:Y:S01]  /*8f90*/  S2R R0, SR_TID.X ;  /* 0x0000000000007919 */ /* 0x000f620000002100 */
[----:B------:R-:W5:Y:S06]  /*8fa0*/  S2R R3, SR_TID.Y ;  /* 0x0000000000037919 */ /* 0x000f6c0000002200 */
[----:B----4-:R-:W4:Y:S01]  /*8fb0*/  I2F.F64 R6, R2 ;  /* 0x0000000200067312 */ /* 0x010f220000201c00 */
[----:B--2---:R-:W-:Y:S01]  /*8fc0*/  LEA R4, R5, R4, 0x18 ;  /* 0x0000000405047211 */ /* 0x004fe200078ec0ff */
[----:B----4-:R-:W-:-:S02]  /*8fd0*/  IMAD.MOV.U32 R20, RZ, RZ, R6 ;  /* 0x000000ffff147224 */ /* 0x010fc400078e0006 */
[----:B------:R-:W-:Y:S02]  /*8fe0*/  IMAD.MOV.U32 R21, RZ, RZ, R7 ;  /* 0x000000ffff157224 */ /* 0x000fe400078e0007 */
[----:B---3--:R-:W-:Y:S02]  /*8ff0*/  IMAD.U32 R6, RZ, RZ, UR4 ;  /* 0x00000004ff067e24 */ /* 0x008fe4000f8e00ff */
[----:B-----5:R-:W-:-:S04]  /*9000*/  IMAD R5, R0, UR4, R3 ;  /* 0x0000000400057c24 */ /* 0x020fc8000f8e0203 */
[----:B------:R-:W-:-:S07]  /*9010*/  IMAD R5, R5, 0x48, R4 ;  /* 0x0000004805057824 */ /* 0x000fce00078e0204 */
[----:B01----:R-:W-:Y:S05]  /*9020*/  CALL.REL.NOINC `($_Z10kernelDQC3PdddddPKdS1_S1_S1_S1_S1_S1_S1_iS1_S1_$__internal_accurate_pow) ;  /* 0x0000002400e07944 */ /* 0x003fea0003c00000 */
[----:B------:R-:W-:Y:S05]  /*9030*/  BSYNC.RECONVERGENT B0 ;  /* 0x0000000000007941 */ /* 0x000fea0003800200 */
.L_x_148:
[----:B------:R-:W-:Y:S01]  /*9040*/  ISETP.NE.AND P0, PT, R2, RZ, PT ;  /* 0x000000ff0200720c */ /* 0x000fe20003f05270 */
[----:B------:R-:W-:Y:S03]  /*9050*/  BSSY.RECONVERGENT B0, `(.L_x_149) ;  /* 0x000002e000007945 */ /* 0x000fe60003800200 */
[----:B------:R-:W-:Y:S02]  /*9060*/  FSEL R16, R16, RZ, P0 ;  /* 0x000000ff10107208 */ /* 0x000fe40000000000 */
[----:B------:R-:W-:-:S04]  /*9070*/  FSEL R17, R17, 1.875, P0 ;  /* 0x3ff0000011117808 */ /* 0x000fc80000000000 */
[----:B------:R-:W0:Y:S02]  /*9080*/  F2I.U32.F64.TRUNC R19, R16 ;  /* 0x0000001000137311 */ /* 0x000e24000030d000 */
[----:B0-----:R-:W-:-:S05]  /*9090*/  IMAD.IADD R7, R19, 0x1, R0 ;  /* 0x0000000113077824 */ /* 0x001fca00078e0200 */
[----:B------:R-:W-:-:S13]  /*90a0*/  ISETP.GE.U32.AND P0, PT, R7, UR5, PT ;  /* 0x0000000507007c0c */ /* 0x000fda000bf06070 */
[----:B------:R-:W-:Y:S05]  /*90b0*/  @P0 BRA `(.L_x_150) ;  /* 0x00000000009c0947 */ /* 0x000fea0003800000 */
[----:B------:R-:W-:Y:S01]  /*90c0*/  IMAD R2, R6, R7, RZ ;  /* 0x0000000706027224 */ /* 0x000fe200078e02ff */
[----:B------:R-:W-:Y:S04]  /*90d0*/  LDS.64 R10, [R5] ;  /* 0x00000000050a7984 */ /* 0x000fe80000000a00 */
[----:B------:R-:W-:Y:S01]  /*90e0*/  IADD3 R7, PT, PT, R2, R3, RZ ;  /* 0x0000000302077210 */ /* 0x000fe20007ffe0ff */
[----:B------:R-:W-:Y:S04]  /*90f0*/  LDS.64 R12, [R5+0x8] ;  /* 0x00000800050c7984 */ /* 0x000fe80000000a00 */
[----:B------:R-:W-:Y:S01]  /*9100*/  IMAD R7, R7, 0x48, R4 ;  /* 0x0000004807077824 */ /* 0x000fe200078e0204 */
[----:B------:R-:W-:Y:S04]  /*9110*/  LDS.64 R14, [R5+0x10] ;  /* 0x00001000050e7984 */ /* 0x000fe80000000a00 */
[----:B------:R-:W0:Y:S04]  /*9120*/  LDS.64 R8, [R7] ;  /* 0x0000000007087984 */ /* 0x000e280000000a00 */
[----:B------:R-:W-:Y:S01]  /*9130*/  LDS.64 R16, [R5+0x18] ;  /* 0x0000180005107984 */ /* 0x000fe20000000a00 */
[----:B0-----:R-:W-:-:S07]  /*9140*/  DADD R8, R8, R10 ;  /* 0x0000000008087229 */ /* 0x001fce000000000a */
[----:B------:R-:W-:Y:S04]  /*9150*/  STS.64 [R5], R8 ;  /* 0x0000000805007388 */ /* 0x000fe80000000a00 */
[----:B------:R-:W0:Y:S02]  /*9160*/  LDS.64 R10, [R7+0x8] ;  /* 0x00000800070a7984 */ /* 0x000e240000000a00 */
[----:B0-----:R-:W-:-:S07]  /*9170*/  DADD R10, R10, R12 ;  /* 0x000000000a0a7229 */ /* 0x001fce000000000c */
[----:B------:R-:W-:Y:S04]  /*9180*/  STS.64 [R5+0x8], R10 ;  /* 0x0000080a05007388 */ /* 0x000fe80000000a00 */
[----:B------:R-:W0:Y:S02]  /*9190*/  LDS.64 R12, [R7+0x10] ;  /* 0x00001000070c7984 */ /* 0x000e240000000a00 */
[----:B0-----:R-:W-:-:S07]  /*91a0*/  DADD R12, R12, R14 ;  /* 0x000000000c0c7229 */ /* 0x001fce000000000e */
[----:B------:R-:W-:Y:S04]  /*91b0*/  STS.64 [R5+0x10], R12 ;  /* 0x0000100c05007388 */ /* 0x000fe80000000a00 */
[----:B------:R-:W0:Y:S02]  /*91c0*/  LDS.64 R14, [R7+0x18] ;  /* 0x00001800070e7984 */ /* 0x000e240000000a00 */
[----:B0-----:R-:W-:Y:S02]  /*91d0*/  DADD R14, R14, R16 ;  /* 0x000000000e0e7229 */ /* 0x001fe40000000010 */
[----:B------:R-:W-:Y:S05]  /*91e0*/  LDS.64 R16, [R5+0x20] ;  /* 0x0000200005107984 */ /* 0x000fea0000000a00 */
[----:B------:R-:W-:Y:S04]  /*91f0*/  STS.64 [R5+0x18], R14 ;  /* 0x0000180e05007388 */ /* 0x000fe80000000a00 */
[----:B------:R-:W0:Y:S02]  /*9200*/  LDS.64 R8, [R7+0x20] ;  /* 0x0000200007087984 */ /* 0x000e240000000a00 */
[----:B0-----:R-:W-:-:S02]  /*9210*/  DADD R8, R8, R16 ;  /* 0x0000000008087229 */ /* 0x001fc40000000010 */
        /* <DEDUP_REMOVED lines=15> */
[----:B0-----:R-:W-:-:S07]  /*9310*/  DADD R8, R8, R16 ;  /* 0x0000000008087229 */ /* 0x001fce0000000010 */
[----:B------:R0:W-:Y:S04]  /*9320*/  STS.64 [R5+0x40], R8 ;  /* 0x0000400805007388 */ /* 0x0001e80000000a00 */
.L_x_150:
[----:B------:R-:W-:Y:S05]  /*9330*/  BSYNC.RECONVERGENT B0 ;  /* 0x0000000000007941 */ /* 0x000fea0003800200 */
.L_x_149:
[----:B------:R-:W-:Y:S01]  /*9340*/  BAR.SYNC.DEFER_BLOCKING 0x0 ;  /* 0x0000000000007b1d */ /* 0x000fe20000010000 */
[----:B------:R-:W-:-:S13]  /*9350*/  ISETP.GE.U32.AND P0, PT, R19, 0x2, PT ;  /* 0x000000021300780c */ /* 0x000fda0003f06070 */
[----:B------:R-:W-:Y:S05]  /*9360*/  @!P0 BRA `(.L_x_151) ;  /* 0x0000000000bc8947 */ /* 0x000fea0003800000 */
.L_x_153:
[----:B------:R-:W-:-:S04]  /*9370*/  SHF.R.U32.HI R21, RZ, 0x1, R19 ;  /* 0x00000001ff157819 */ /* 0x000fc80000011613 */
[----:B------:R-:W-:-:S13]  /*9380*/  ISETP.GE.U32.AND P0, PT, R0, R21, PT ;  /* 0x000000150000720c */ /* 0x000fda0003f06070 */
[----:B-1----:R-:W-:Y:S05]  /*9390*/  @P0 BRA `(.L_x_152) ;  /* 0x00000000009c0947 */ /* 0x002fea0003800000 */
[----:B------:R-:W-:Y:S01]  /*93a0*/  IMAD.IADD R2, R21, 0x1, R0 ;  /* 0x0000000115027824 */ /* 0x000fe200078e0200 */
[----:B------:R-:W-:Y:S03]  /*93b0*/  LDS.64 R10, [R5] ;  /* 0x00000000050a7984 */ /* 0x000fe60000000a00 */
[----:B------:R-:W-:Y:S01]  /*93c0*/  IMAD R7, R6, R2, R3 ;  /* 0x0000000206077224 */ /* 0x000fe200078e0203 */
[----:B------:R-:W-:Y:S03]  /*93d0*/  LDS.64 R12, [R5+0x8] ;  /* 0x00000800050c7984 */ /* 0x000fe60000000a00 */
[----:B------:R-:W-:Y:S01]  /*93e0*/  IMAD R7, R7, 0x48, R4 ;  /* 0x0000004807077824 */ /* 0x000fe200078e0204 */
[----:B------:R-:W-:Y:S04]  /*93f0*/  LDS.64 R14, [R5+0x10] ;  /* 0x00001000050e7984 */ /* 0x000fe80000000a00 */
[----:B0-----:R-:W0:Y:S04]  /*9400*/  LDS.64 R8, [R7] ;  /* 0x0000000007087984 */ /* 0x001e280000000a00 */
        /* <DEDUP_REMOVED lines=32> */
.L_x_152:
[----:B------:R-:W-:Y:S01]  /*9610*/  ISETP.GE.U32.AND P0, PT, R19, 0x4, PT ;  /* 0x000000041300780c */ /* 0x000fe20003f06070 */
[----:B------:R-:W-:Y:S05]  /*9620*/  WARPSYNC.ALL ;  /* 0x0000000000007948 */ /* 0x000fea0003800000 */
[----:B------:R-:W-:Y:S01]  /*9630*/  BAR.SYNC.DEFER_BLOCKING 0x0 ;  /* 0x0000000000007b1d */ /* 0x000fe20000010000 */
[----:B------:R-:W-:-:S06]  /*9640*/  IMAD.MOV.U32 R19, RZ, RZ, R21 ;  /* 0x000000ffff137224 */ /* 0x000fcc00078e0015 */
[----:B------:R-:W-:Y:S05]  /*9650*/  @P0 BRA `(.L_x_153) ;  /* 0xfffffffc00440947 */ /* 0x000fea000383ffff */
.L_x_151:
[----:B------:R-:W-:-:S13]  /*9660*/  ISETP.GE.U32.AND P0, PT, R6, 0x2, PT ;  /* 0x000000020600780c */ /* 0x000fda0003f06070 */
[----:B------:R-:W-:Y:S05]  /*9670*/  @!P0 BRA `(.L_x_154) ;  /* 0x0000000000b48947 */ /* 0x000fea0003800000 */
.L_x_156:
[----:B------:R-:W-:-:S04]  /*9680*/  SHF.R.U32.HI R4, RZ, 0x1, R6 ;  /* 0x00000001ff047819 */ /* 0x000fc80000011606 */
[----:B------:R-:W-:-:S13]  /*9690*/  ISETP.GE.U32.AND P0, PT, R3, R4, PT ;  /* 0x000000040300720c */ /* 0x000fda0003f06070 */
[----:B--2---:R-:W-:Y:S05]  /*96a0*/  @P0 BRA `(.L_x_155) ;  /* 0x0000000000940947 */ /* 0x004fea0003800000 */
[----:B------:R-:W-:Y:S01]  /*96b0*/  IMAD R2, R4, 0x48, R5 ;  /* 0x0000004804027824 */ /* 0x000fe200078e0205 */
[----:B------:R-:W-:Y:S04]  /*96c0*/  LDS.64 R10, [R5] ;  /* 0x00000000050a7984 */ /* 0x000fe80000000a00 */
[----:B01----:R-:W0:Y:S04]  /*96d0*/  LDS.64 R8, [R2] ;  /* 0x0000000002087984 */ /* 0x003e280000000a00 */
[----:B------:R-:W-:Y:S04]  /*96e0*/  LDS.64 R12, [R5+0x8] ;  /* 0x00000800050c7984 */ /* 0x000fe80000000a00 */
[----:B------:R-:W-:Y:S04]  /*96f0*/  LDS.64 R14, [R5+0x10] ;  /* 0x00001000050e7984 */ /* 0x000fe80000000a00 */
        /* <DEDUP_REMOVED lines=32> */
.L_x_155:
[----:B------:R-:W-:Y:S01]  /*9900*/  ISETP.GT.U32.AND P0, PT, R6, 0x3, PT ;  /* 0x000000030600780c */ /* 0x000fe20003f04070 */
[----:B------:R-:W-:Y:S05]  /*9910*/  WARPSYNC.ALL ;  /* 0x0000000000007948 */ /* 0x000fea0003800000 */
[----:B------:R-:W-:Y:S01]  /*9920*/  BAR.SYNC.DEFER_BLOCKING 0x0 ;  /* 0x0000000000007b1d */ /* 0x000fe20000010000 */
[----:B------:R-:W-:-:S06]  /*9930*/  IMAD.MOV.U32 R6, RZ, RZ, R4 ;  /* 0x000000ffff067224 */ /* 0x000fcc00078e0004 */
[----:B------:R-:W-:Y:S05]  /*9940*/  @P0 BRA `(.L_x_156) ;  /* 0xfffffffc004c0947 */ /* 0x000fea000383ffff */
.L_x_154:
[----:B------:R-:W-:-:S13]  /*9950*/  LOP3.LUT P0, RZ, R0, R3, RZ, 0xfc, !PT ;  /* 0x0000000300ff7212 */ /* 0x000fda000780fcff */
[----:B------:R-:W-:Y:S05]  /*9960*/  @P0 EXIT ;  /* 0x000000000000094d */ /* 0x000fea0003800000 */
[----:B------:R-:W3:Y:S01]  /*9970*/  LDCU UR8, c[0x0][0x3a4] ;  /* 0x00007480ff0877ac */ /* 0x000ee20008000800 */
[----:B------:R-:W4:Y:S01]  /*9980*/  S2UR UR5, SR_CgaCtaId ;  /* 0x00000000000579c3 */ /* 0x000f220000008800 */
[----:B------:R-:W-:Y:S01]  /*9990*/  MOV R2, 0x1 ;  /* 0x0000000100027802 */ /* 0x000fe20000000f00 */
[----:B------:R-:W5:Y:S01]  /*99a0*/  S2R R23, SR_CTAID.Z ;  /* 0x0000000000177919 */ /* 0x000f620000002700 */
[----:B------:R-:W-:Y:S01]  /*99b0*/  UMOV UR4, 0x400 ;  /* 0x0000040000047882 */ /* 0x000fe20000000000 */
[----:B------:R-:W5:Y:S04]  /*99c0*/  S2R R0, SR_CTAID.Y ;  /* 0x0000000000007919 */ /* 0x000f680000002600 */
[----:B------:R-:W5:Y:S01]  /*99d0*/  LDC.64 R10, c[0x0][0x3a0] ;  /* 0x0000e800ff0a7b82 */ /* 0x000f620000000a00 */
[----:B------:R-:W5:Y:S07]  /*99e0*/  S2R R22, SR_CTAID.X ;  /* 0x0000000000167919 */ /* 0x000f6e0000002500 */
[----:B------:R-:W5:Y:S01]  /*99f0*/  LDC R24, c[0x0][0x370] ;  /* 0x0000dc00ff187b82 */ /* 0x000f620000000800 */
[----:B---3--:R-:W5:Y:S01]  /*9a00*/  MUFU.RCP64H R3, UR8 ;  /* 0x0000000800037d08 */ /* 0x008f620008001800 */
[----:B----4-:R-:W-:-:S09]  /*9a10*/  ULEA UR4, UR5, UR4, 0x18 ;  /* 0x0000000405047291 */ /* 0x010fd2000f8ec0ff */
[----:B012---:R-:W0:Y:S01]  /*9a20*/  LDS.128 R4, [UR4] ;  /* 0x00000004ff047984 */ /* 0x007e220008000c00 */
[----:B-----5:R-:W-:Y:S01]  /*9a30*/  DFMA R8, R2, -R10, 1 ;  /* 0x3ff000000208742b */ /* 0x020fe2000000080a */
[----:B------:R-:W1:Y:S07]  /*9a40*/  LDCU UR4, c[0x0][0x374] ;  /* 0x00006e80ff0477ac */ /* 0x000e6e0008000800 */
[----:B------:R-:W-:Y:S01]  /*9a50*/  DFMA R8, R8, R8, R8 ;  /* 0x000000080808722b */ /* 0x000fe20000000008 */
[----:B------:R-:W-:-:S07]  /*9a60*/  IMAD R22, R22, 0x3, RZ ;  /* 0x0000000316167824 */ /* 0x000fce00078e02ff */
[----:B------:R-:W-:Y:S01]  /*9a70*/  DFMA R8, R2, R8, R2 ;  /* 0x000000080208722b */ /* 0x000fe20000000002 */
[----:B-1----:R-:W-:-:S04]  /*9a80*/  IMAD R23, R23, UR4, R0 ;  /* 0x0000000417177c24 */ /* 0x002fc8000f8e0200 */
[----:B------:R-:W-:-:S03]  /*9a90*/  IMAD R23, R23, 0x9, RZ ;  /* 0x0000000917177824 */ /* 0x000fc600078e02ff */
[----:B------:R-:W-:Y:S01]  /*9aa0*/  DFMA R2, R8, -R10, 1 ;  /* 0x3ff000000802742b */ /* 0x000fe2000000080a */
[----:B------:R-:W-:-:S07]  /*9ab0*/  IMAD R0, R23, R24, R22 ;  /* 0x0000001817007224 */ /* 0x000fce00078e0216 */
[----:B------:R-:W-:Y:S01]  /*9ac0*/  DFMA R2, R8, R2, R8 ;  /* 0x000000020802722b */ /* 0x000fe20000000008 */
[----:B0-----:R-:W-:-:S07]  /*9ad0*/  FSETP.GEU.AND P1, PT, |R5|, 6.5827683646048100446e-37, PT ;  /* 0x036000000500780b */ /* 0x001fce0003f2e200 */
        /* <DEDUP_REMOVED lines=8> */
[----:B------:R-:W-:Y:S01]  /*9b60*/  MOV R16, 0x9bb0 ;  /* 0x00009bb000107802 */ /* 0x000fe20000000f00 */
[----:B------:R-:W-:Y:S02]  /*9b70*/  IMAD.MOV.U32 R133, RZ, RZ, R5 ;  /* 0x000000ffff857224 */ /* 0x000fe400078e0005 */
[----:B0-----:R-:W-:Y:S01]  /*9b80*/  IMAD.U32 R18, RZ, RZ, UR4 ;  /* 0x00000004ff127e24 */ /* 0x001fe2000f8e00ff */
[----:B------:R-:W-:-:S07]  /*9b90*/  MOV R21, UR5 ;  /* 0x0000000500157c02 */ /* 0x000fce0008000f00 */
[----:B------:R-:W-:Y:S05]  /*9ba0*/  CALL.REL.NOINC `($__internal_1_$__cuda_sm20_div_rn_f64_full) ;  /* 0x0000001000b87944 */ /* 0x000fea0003c00000 */
[----:B------:R-:W-:-:S07]  /*9bb0*/  IMAD.MOV.U32 R19, RZ, RZ, R15 ;  /* 0x000000ffff137224 */ /* 0x000fce00078e000f */
.L_x_157:
[----:B------:R-:W0:Y:S01]  /*9bc0*/  LDC.64 R4, c[0x0][0x380] ;  /* 0x0000e000ff047b82 */ /* 0x000e220000000a00 */
[----:B------:R-:W1:Y:S07]  /*9bd0*/  LDCU UR4, c[0x0][0x3a4] ;  /* 0x00007480ff0477ac */ /* 0x000e6e0008000800 */
[----:B------:R-:W2:Y:S01]  /*9be0*/  LDC.64 R12, c[0x0][0x3a0] ;  /* 0x0000e800ff0c7b82 */ /* 0x000ea20000000a00 */
[----:B0-----:R-:W-:-:S05]  /*9bf0*/  IMAD.WIDE.U32 R4, R0, 0x8, R4 ;  /* 0x0000000800047825 */ /* 0x001fca00078e0004 */
[----:B------:R-:W3:Y:S01]  /*9c00*/  LDG.E.64 R2, desc[UR6][R4.64] ;  /* 0x0000000604027981 */ /* 0x000ee2000c1e1b00 */
[----:B-1----:R-:W2:Y:S01]  /*9c10*/  MUFU.RCP64H R9, UR4 ;  /* 0x0000000400097d08 */ /* 0x002ea20008001800 */
[----:B------:R-:W-:Y:S01]  /*9c20*/  IMAD.MOV.U32 R8, RZ, RZ, 0x1 ;  /* 0x00000001ff087424 */ /* 0x000fe200078e00ff */
[----:B------:R-:W-:-:S05]  /*9c30*/  FSETP.GEU.AND P1, PT, |R7|, 6.5827683646048100446e-37, PT ;  /* 0x036000000700780b */ /* 0x000fca0003f2e200 */
[----:B--2---:R-:W-:-:S08]  /*9c40*/  DFMA R10, R8, -R12, 1 ;  /* 0x3ff00000080a742b */ /* 0x004fd0000000080c */
[----:B------:R-:W-:-:S08]  /*9c50*/  DFMA R10, R10, R10, R10 ;  /* 0x0000000a0a0a722b */ /* 0x000fd0000000000a */
[----:B------:R-:W-:-:S08]  /*9c60*/  DFMA R10, R8, R10, R8 ;  /* 0x0000000a080a722b */ /* 0x000fd00000000008 */
[----:B------:R-:W-:-:S08]  /*9c70*/  DFMA R8, R10, -R12, 1 ;  /* 0x3ff000000a08742b */ /* 0x000fd0000000080c */
[----:B------:R-:W-:-:S08]  /*9c80*/  DFMA R14, R10, R8, R10 ;  /* 0x000000080a0e722b */ /* 0x000fd0000000000a */
[----:B------:R-:W-:-:S08]  /*9c90*/  DMUL R10, R6, R14 ;  /* 0x0000000e060a7228 */ /* 0x000fd00000000000 */
[----:B------:R-:W-:Y:S02]  /*9ca0*/  DFMA R12, R10, -R12, R6 ;  /* 0x8000000c0a0c722b */ /* 0x000fe40000000006 */
[----:B---3--:R-:W-:-:S06]  /*9cb0*/  DADD R8, R2, R18 ;  /* 0x0000000002087229 */ /* 0x008fcc0000000012 */
[----:B------:R-:W-:Y:S01]  /*9cc0*/  DFMA R18, R14, R12, R10 ;  /* 0x0000000c0e12722b */ /* 0x000fe2000000000a */
[----:B------:R-:W-:Y:S01]  /*9cd0*/  VIADD R3, R23, 0x3 ;  /* 0x0000000317037836 */ /* 0x000fe20000000000 */
[----:B------:R0:W-:Y:S08]  /*9ce0*/  STG.E.64 desc[UR6][R4.64], R8 ;  /* 0x0000000804007986 */ /* 0x0001f0000c101b06 */
[----:B------:R-:W-:-:S05]  /*9cf0*/  FFMA R2, RZ, UR4, R19 ;  /* 0x00000004ff027c23 */ /* 0x000fca0008000013 */
[----:B------:R-:W-:Y:S01]  /*9d00*/  FSETP.GT.AND P0, PT, |R2|, 1.469367938527859385e-39, PT ;  /* 0x001000000200780b */ /* 0x000fe20003f04200 */
[----:B------:R-:W-:-:S12]  /*9d10*/  IMAD R2, R3, R24, R22 ;  /* 0x0000001803027224 */ /* 0x000fd800078e0216 */
[----:B0-----:R-:W-:Y:S05]  /*9d20*/  @P0 BRA P1, `(.L_x_158) ;  /* 0x0000000000200947 */ /* 0x001fea0000800000 */
[----:B------:R-:W0:Y:S01]  /*9d30*/  LDCU.64 UR4, c[0x0][0x3a0] ;  /* 0x00007400ff0477ac */ /* 0x000e220008000a00 */
[----:B------:R-:W-:Y:S01]  /*9d40*/  MOV R132, R6 ;  /* 0x0000000600847202 */ /* 0x000fe20000000f00 */
[----:B------:R-:W-:Y:S01]  /*9d50*/  IMAD.MOV.U32 R133, RZ, RZ, R7 ;  /* 0x000000ffff857224 */ /* 0x000fe200078e0007 */
[----:B------:R-:W-:Y:S01]  /*9d60*/  MOV R16, 0x9da0 ;  /* 0x00009da000107802 */ /* 0x000fe20000000f00 */
[----:B0-----:R-:W-:Y:S02]  /*9d70*/  IMAD.U32 R18, RZ, RZ, UR4 ;  /* 0x00000004ff127e24 */ /* 0x001fe4000f8e00ff */
[----:B------:R-:W-:-:S07]  /*9d80*/  IMAD.U32 R21, RZ, RZ, UR5 ;  /* 0x00000005ff157e24 */ /* 0x000fce000f8e00ff */
[----:B------:R-:W-:Y:S05]  /*9d90*/  CALL.REL.NOINC `($__internal_1_$__cuda_sm20_div_rn_f64_full) ;  /* 0x00000010003c7944 */ /* 0x000fea0003c00000 */
[----:B------:R-:W-:-:S07]  /*9da0*/  MOV R19, R15 ;  /* 0x0000000f00137202 */ /* 0x000fce0000000f00 */
.L_x_158:
[----:B------:R-:W0:Y:S01]  /*9db0*/  LDC.64 R8, c[0x0][0x380] ;  /* 0x0000e000ff087b82 */ /* 0x000e220000000a00 */
[----:B------:R-:W1:Y:S07]  /*9dc0*/  LDCU UR8, c[0x0][0x3a4] ;  /* 0x00007480ff0877ac */ /* 0x000e6e0008000800 */
[----:B------:R-:W2:Y:S08]  /*9dd0*/  S2UR UR5, SR_CgaCtaId ;  /* 0x00000000000579c3 */ /* 0x000eb00000008800 */
[----:B------:R-:W3:Y:S01]  /*9de0*/  LDC.64 R14, c[0x0][0x3a0] ;  /* 0x0000e800ff0e7b82 */ /* 0x000ee20000000a00 */
[----:B0-----:R-:W-:-:S05]  /*9df0*/  IMAD.WIDE.U32 R8, R2, 0x8, R8 ;  /* 0x0000000802087825 */ /* 0x001fca00078e0008 */
[----:B------:R-:W4:Y:S01]  /*9e00*/  LDG.E.64 R10, desc[UR6][R8.64] ;  /* 0x00000006080a7981 */ /* 0x000f22000c1e1b00 */
[----:B-1----:R-:W3:Y:S01]  /*9e10*/  MUFU.RCP64H R13, UR8 ;  /* 0x00000008000d7d08 */ /* 0x002ee20008001800 */
[----:B------:R-:W-:Y:S01]  /*9e20*/  UMOV UR4, 0x400 ;  /* 0x0000040000047882 */ /* 0x000fe20000000000 */
[----:B------:R-:W-:Y:S01]  /*9e30*/  IMAD.MOV.U32 R12, RZ, RZ, 0x1 ;  /* 0x00000001ff0c7424 */ /* 0x000fe200078e00ff */
[----:B--2---:R-:W-:-:S09]  /*9e40*/  ULEA UR4, UR5, UR4, 0x18 ;  /* 0x0000000405047291 */ /* 0x004fd2000f8ec0ff */
[----:B------:R-:W0:Y:S01]  /*9e50*/  LDS.128 R4, [UR4+0x10] ;  /* 0x00001004ff047984 */ /* 0x000e220008000c00 */
[----:B---3--:R-:W-:-:S08]  /*9e60*/  DFMA R16, R12, -R14, 1 ;  /* 0x3ff000000c10742b */ /* 0x008fd0000000080e */
[----:B------:R-:W-:-:S08]  /*9e70*/  DFMA R16, R16, R16, R16 ;  /* 0x000000101010722b */ /* 0x000fd00000000010 */
[----:B------:R-:W-:-:S08]  /*9e80*/  DFMA R16, R12, R16, R12 ;  /* 0x000000100c10722b */ /* 0x000fd0000000000c */
[----:B------:R-:W-:-:S08]  /*9e90*/  DFMA R12, R16, -R14, 1 ;  /* 0x3ff00000100c742b */ /* 0x000fd0000000080e */
[----:B------:R-:W-:Y:S01]  /*9ea0*/  DFMA R16, R16, R12, R16 ;  /* 0x0000000c1010722b */ /* 0x000fe20000000010 */
[----:B0-----:R-:W-:-:S07]  /*9eb0*/  FSETP.GEU.AND P1, PT, |R5|, 6.5827683646048100446e-37, PT ;  /* 0x036000000500780b */ /* 0x001fce0003f2e200 */
[----:B------:R-:W-:-:S08]  /*9ec0*/  DMUL R12, R16, R4 ;  /* 0x00000004100c7228 */ /* 0x000fd00000000000 */
[----:B------:R-:W-:Y:S02]  /*9ed0*/  DFMA R14, R12, -R14, R4 ;  /* 0x8000000e0c0e722b */ /* 0x000fe40000000004 */
[----:B----4-:R-:W-:-:S06]  /*9ee0*/  DADD R10, R10, R18 ;  /* 0x000000000a0a7229 */ /* 0x010fcc0000000012 */
[----:B------:R-:W-:Y:S01]  /*9ef0*/  DFMA R18, R16, R14, R12 ;  /* 0x0000000e1012722b */ /* 0x000fe2000000000c */
[----:B------:R0:W-:Y:S09]  /*9f00*/  STG.E.64 desc[UR6][R8.64], R10 ;  /* 0x0000000a08007986 */ /* 0x0001f2000c101b06 */
[----:B------:R-:W-:-:S05]  /*9f10*/  FFMA R3, RZ, UR8, R19 ;  /* 0x00000008ff037c23 */ /* 0x000fca0008000013 */
[----:B------:R-:W-:Y:S01]  /*9f20*/  FSETP.GT.AND P0, PT, |R3|, 1.469367938527859385e-39, PT ;  /* 0x001000000300780b */ /* 0x000fe20003f04200 */
[----:B------:R-:W-:-:S04]  /*9f30*/  VIADD R3, R23, 0x6 ;  /* 0x0000000617037836 */ /* 0x000fc80000000000 */
[----:B------:R-:W-:-:S08]  /*9f40*/  IMAD R3, R3, R24, R22 ;  /* 0x0000001803037224 */ /* 0x000fd000078e0216 */
[----:B0-----:R-:W-:Y:S05]  /*9f50*/  @P0 BRA P1, `(.L_x_159) ;  /* 0x0000000000200947 */ /* 0x001fea0000800000 */
[----:B------:R-:W0:Y:S01]  /*9f60*/  LDCU.64 UR4, c[0x0][0x3a0] ;  /* 0x00007400ff0477ac */ /* 0x000e220008000a00 */
[----:B------:R-:W-:Y:S01]  /*9f70*/  IMAD.MOV.U32 R132, RZ, RZ, R4 ;  /* 0x000000ffff847224 */ /* 0x000fe200078e0004 */
[----:B------:R-:W-:Y:S02]  /*9f80*/  MOV R133, R5 ;  /* 0x0000000500857202 */ /* 0x000fe40000000f00 */
[----:B------:R-:W-:Y:S01]  /*9f90*/  MOV R16, 0x9fd0 ;  /* 0x00009fd000107802 */ /* 0x000fe20000000f00 */
[----:B0-----:R-:W-:Y:S02]  /*9fa0*/  IMAD.U32 R18, RZ, RZ, UR4 ;  /* 0x00000004ff127e24 */ /* 0x001fe4000f8e00ff */
[----:B------:R-:W-:-:S07]  /*9fb0*/  IMAD.U32 R21, RZ, RZ, UR5 ;  /* 0x00000005ff157e24 */ /* 0x000fce000f8e00ff */
[----:B------:R-:W-:Y:S05]  /*9fc0*/  CALL.REL.NOINC `($__internal_1_$__cuda_sm20_div_rn_f64_full) ;  /* 0x0000000c00b07944 */ /* 0x000fea0003c00000 */
[----:B------:R-:W-:-:S07]  /*9fd0*/  MOV R19, R15 ;  /* 0x0000000f00137202 */ /* 0x000fce0000000f00 */
.L_x_159:
        /* <DEDUP_REMOVED lines=20> */
[----:B------:R-:W-:-:S13]  /*a120*/  FSETP.GT.AND P0, PT, |R10|, 1.469367938527859385e-39, PT ;  /* 0x001000000a00780b */ /* 0x000fda0003f04200 */
[----:B0-----:R-:W-:Y:S05]  /*a130*/  @P0 BRA P1, `(.L_x_160) ;  /* 0x0000000000200947 */ /* 0x001fea0000800000 */
[----:B------:R-:W0:Y:S01]  /*a140*/  LDCU.64 UR4, c[0x0][0x3a0] ;  /* 0x00007400ff0477ac */ /* 0x000e220008000a00 */
[----:B------:R-:W-:Y:S01]  /*a150*/  MOV R132, R6 ;  /* 0x0000000600847202 */ /* 0x000fe20000000f00 */
[----:B------:R-:W-:Y:S01]  /*a160*/  IMAD.MOV.U32 R133, RZ, RZ, R7 ;  /* 0x000000ffff857224 */ /* 0x000fe200078e0007 */
[----:B------:R-:W-:Y:S01]  /*a170*/  MOV R16, 0xa1b0 ;  /* 0x0000a1b000107802 */ /* 0x000fe20000000f00 */
[----:B0-----:R-:W-:Y:S01]  /*a180*/  IMAD.U32 R18, RZ, RZ, UR4 ;  /* 0x00000004ff127e24 */ /* 0x001fe2000f8e00ff */
[----:B------:R-:W-:-:S07]  /*a190*/  MOV R21, UR5 ;  /* 0x0000000500157c02 */ /* 0x000fce0008000f00 */
[----:B------:R-:W-:Y:S05]  /*a1a0*/  CALL.REL.NOINC `($__internal_1_$__cuda_sm20_div_rn_f64_full) ;  /* 0x0000000c00387944 */ /* 0x000fea0003c00000 */
[----:B------:R-:W-:-:S07]  /*a1b0*/  IMAD.MOV.U32 R19, RZ, RZ, R15 ;  /* 0x000000ffff137224 */ /* 0x000fce00078e000f */
.L_x_160:
        /* <DEDUP_REMOVED lines=21> */
[----:B------:R-:W-:Y:S01]  /*a310*/  IADD3 R13, PT, PT, R2, 0x1, RZ ;  /* 0x00000001020d7810 */ /* 0x000fe20007ffe0ff */
[----:B------:R0:W-:Y:S08]  /*a320*/  STG.E.64 desc[UR6][R8.64], R10 ;  /* 0x0000000a08007986 */ /* 0x0001f0000c101b06 */
[----:B------:R-:W-:-:S05]  /*a330*/  FFMA R12, RZ, UR8, R19 ;  /* 0x00000008ff0c7c23 */ /* 0x000fca0008000013 */
[----:B------:R-:W-:-:S13]  /*a340*/  FSETP.GT.AND P0, PT, |R12|, 1.469367938527859385e-39, PT ;  /* 0x001000000c00780b */ /* 0x000fda0003f04200 */
[----:B0-----:R-:W-:Y:S05]  /*a350*/  @P0 BRA P1, `(.L_x_161) ;  /* 0x0000000000200947 */ /* 0x001fea0000800000 */
[----:B------:R-:W0:Y:S01]  /*a360*/  LDCU.64 UR4, c[0x0][0x3a0] ;  /* 0x00007400ff0477ac */ /* 0x000e220008000a00 */
[----:B------:R-:W-:Y:S01]  /*a370*/  IMAD.MOV.U32 R132, RZ, RZ, R4 ;  /* 0x000000ffff847224 */ /* 0x000fe200078e0004 */
[----:B------:R-:W-:Y:S01]  /*a380*/  MOV R16, 0xa3d0 ;  /* 0x0000a3d000107802 */ /* 0x000fe20000000f00 */
[----:B------:R-:W-:Y:S01]  /*a390*/  IMAD.MOV.U32 R133, RZ, RZ, R5 ;  /* 0x000000ffff857224 */ /* 0x000fe200078e0005 */
[----:B0-----:R-:W-:Y:S01]  /*a3a0*/  MOV R18, UR4 ;  /* 0x0000000400127c02 */ /* 0x001fe20008000f00 */
[----:B------:R-:W-:-:S07]  /*a3b0*/  IMAD.U32 R21, RZ, RZ, UR5 ;  /* 0x00000005ff157e24 */ /* 0x000fce000f8e00ff */
[----:B------:R-:W-:Y:S05]  /*a3c0*/  CALL.REL.NOINC `($__internal_1_$__cuda_sm20_div_rn_f64_full) ;  /* 0x0000000800b07944 */ /* 0x000fea0003c00000 */
[----:B------:R-:W-:-:S07]  /*a3d0*/  IMAD.MOV.U32 R19, RZ, RZ, R15 ;  /* 0x000000ffff137224 */ /* 0x000fce00078e000f */
.L_x_161:
[----:B------:R-:W0:Y:S01]  /*a3e0*/  LDC.64 R4, c[0x0][0x380] ;  /* 0x0000e000ff047b82 */ /* 0x000e220000000a00 */
[----:B------:R-:W1:Y:S01]  /*a3f0*/  LDCU UR4, c[0x0][0x3a4] ;  /* 0x00007480ff0477ac */ /* 0x000e620008000800 */
[----:B0-----:R-:W-:-:S06]  /*a400*/  IMAD.WIDE.U32 R4, R13, 0x8, R4 ;  /* 0x000000080d047825 */ /* 0x001fcc00078e0004 */
[----:B------:R-:W0:Y:S01]  /*a410*/  LDC.64 R12, c[0x0][0x3a0] ;  /* 0x0000e800ff0c7b82 */ /* 0x000e220000000a00 */
[----:B------:R-:W2:Y:S01]  /*a420*/  LDG.E.64 R8, desc[UR6][R4.64] ;  /* 0x0000000604087981 */ /* 0x000ea2000c1e1b00 */
[----:B-1----:R-:W0:Y:S01]  /*a430*/  MUFU.RCP64H R11, UR4 ;  /* 0x00000004000b7d08 */ /* 0x002e220008001800 */
[----:B------:R-:W-:Y:S02]  /*a440*/  MOV R10, 0x1 ;  /* 0x00000001000a7802 */ /* 0x000fe40000000f00 */
[----:B------:R-:W-:-:S04]  /*a450*/  FSETP.GEU.AND P1, PT, |R7|, 6.5827683646048100446e-37, PT ;  /* 0x036000000700780b */ /* 0x000fc80003f2e200 */
[----:B0-----:R-:W-:-:S08]  /*a460*/  DFMA R14, R10, -R12, 1 ;  /* 0x3ff000000a0e742b */ /* 0x001fd0000000080c */
[----:B------:R-:W-:-:S08]  /*a470*/  DFMA R14, R14, R14, R14 ;  /* 0x0000000e0e0e722b */ /* 0x000fd0000000000e */
[----:B------:R-:W-:-:S08]  /*a480*/  DFMA R14, R10, R14, R10 ;  /* 0x0000000e0a0e722b */ /* 0x000fd0000000000a */
[----:B------:R-:W-:-:S08]  /*a490*/  DFMA R10, R14, -R12, 1 ;  /* 0x3ff000000e0a742b */ /* 0x000fd0000000080c */
[----:B------:R-:W-:-:S08]  /*a4a0*/  DFMA R14, R14, R10, R14 ;  /* 0x0000000a0e0e722b */ /* 0x000fd0000000000e */
[----:B------:R-:W-:-:S08]  /*a4b0*/  DMUL R10, R14, R6 ;  /* 0x000000060e0a7228 */ /* 0x000fd00000000000 */
[----:B------:R-:W-:Y:S02]  /*a4c0*/  DFMA R12, R10, -R12, R6 ;  /* 0x8000000c0a0c722b */ /* 0x000fe40000000006 */
[----:B--2---:R-:W-:-:S06]  /*a4d0*/  DADD R8, R8, R18 ;  /* 0x0000000008087229 */ /* 0x004fcc0000000012 */
[----:B------:R-:W-:Y:S01]  /*a4e0*/  DFMA R18, R14, R12, R10 ;  /* 0x0000000c0e12722b */ /* 0x000fe2000000000a */
[----:B------:R-:W-:Y:S01]  /*a4f0*/  VIADD R11, R3, 0x1 ;  /* 0x00000001030b7836 */ /* 0x000fe20000000000 */
[----:B------:R0:W-:Y:S08]  /*a500*/  STG.E.64 desc[UR6][R4.64], R8 ;  /* 0x0000000804007986 */ /* 0x0001f0000c101b06 */
[----:B------:R-:W-:-:S05]  /*a510*/  FFMA R10, RZ, UR4, R19 ;  /* 0x00000004ff0a7c23 */ /* 0x000fca0008000013 */
[----:B------:R-:W-:-:S13]  /*a520*/  FSETP.GT.AND P0, PT, |R10|, 1.469367938527859385e-39, PT ;  /* 0x001000000a00780b */ /* 0x000fda0003f04200 */
        /* <DEDUP_REMOVED lines=9> */
.L_x_162:
        /* <DEDUP_REMOVED lines=34> */
.L_x_163:
[----:B------:R-:W0:Y:S01]  /*a7e0*/  LDC.64 R4, c[0x0][0x380] ;  /* 0x0000e000ff047b82 */ /* 0x000e220000000a00 */
[----:B------:R-:W1:Y:S01]  /*a7f0*/  LDCU UR4, c[0x0][0x3a4] ;  /* 0x00007480ff0477ac */ /* 0x000e620008000800 */
[----:B0-----:R-:W-:-:S06]  /*a800*/  IMAD.WIDE.U32 R4, R13, 0x8, R4 ;  /* 0x000000080d047825 */ /* 0x001fcc00078e0004 */
[----:B------:R-:W0:Y:S01]  /*a810*/  LDC.64 R12, c[0x0][0x3a0] ;  /* 0x0000e800ff0c7b82 */ /* 0x000e220000000a00 */
[----:B------:R-:W2:Y:S01]  /*a820*/  LDG.E.64 R8, desc[UR6][R4.64] ;  /* 0x0000000604087981 */ /* 0x000ea2000c1e1b00 */
[----:B-1----:R-:W0:Y:S01]  /*a830*/  MUFU.RCP64H R11, UR4 ;  /* 0x00000004000b7d08 */ /* 0x002e220008001800 */
[----:B------:R-:W-:Y:S01]  /*a840*/  IMAD.MOV.U32 R10, RZ, RZ, 0x1 ;  /* 0x00000001ff0a7424 */ /* 0x000fe200078e00ff */
[----:B------:R-:W-:-:S05]  /*a850*/  FSETP.GEU.AND P1, PT, |R7|, 6.5827683646048100446e-37, PT ;  /* 0x036000000700780b */ /* 0x000fca0003f2e200 */
        /* <DEDUP_REMOVED lines=22> */
.L_x_164:
[----:B------:R-:W0:Y:S01]  /*a9c0*/  LDC.64 R4, c[0x0][0x380] ;  /* 0x0000e000ff047b82 */ /* 0x000e220000000a00 */
[----:B------:R-:W1:Y:S01]  /*a9d0*/  LDCU UR8, c[0x0][0x3a4] ;  /* 0x00007480ff0877ac */ /* 0x000e620008000800 */
[----:B0-----:R-:W-:-:S06]  /*a9e0*/  IMAD.WIDE.U32 R4, R11, 0x8, R4 ;  /* 0x000000080b047825 */ /* 0x001fcc00078e0004 */
[----:B------:R-:W0:Y:S01]  /*a9f0*/  S2UR UR5, SR_CgaCtaId ;  /* 0x00000000000579c3 */ /* 0x000e220000008800 */
[----:B------:R-:W2:Y:S01]  /*aa00*/  LDG.E.64 R6, desc[UR6][R4.64] ;  /* 0x0000000604067981 */ /* 0x000ea2000c1e1b00 */
[----:B-1----:R-:W1:Y:S01]  /*aa10*/  MUFU.RCP64H R9, UR8 ;  /* 0x0000000800097d08 */ /* 0x002e620008001800 */
[----:B------:R-:W-:Y:S01]  /*aa20*/  UMOV UR4, 0x400 ;  /* 0x0000040000047882 */ /* 0x000fe20000000000 */
[----:B------:R-:W-:-:S04]  /*aa30*/  MOV R8, 0x1 ;  /* 0x0000000100087802 */ /* 0x000fc80000000f00 */
[----:B------:R-:W1:Y:S01]  /*aa40*/  LDC.64 R10, c[0x0][0x3a0] ;  /* 0x0000e800ff0a7b82 */ /* 0x000e620000000a00 */
[----:B0-----:R-:W-:Y:S01]  /*aa50*/  ULEA UR4, UR5, UR4, 0x18 ;  /* 0x0000000405047291 */ /* 0x001fe2000f8ec0ff */
[----:B-1----:R-:W-:-:S08]  /*aa60*/  DFMA R12, R8, -R10, 1 ;  /* 0x3ff00000080c742b */ /* 0x002fd0000000080a */
[----:B------:R-:W0:Y:S01]  /*aa70*/  LDS.64 R132, [UR4+0x40] ;  /* 0x00004004ff847984 */ /* 0x000e220008000a00 */
[----:B------:R-:W-:-:S08]  /*aa80*/  DFMA R12, R12, R12, R12 ;  /* 0x0000000c0c0c722b */ /* 0x000fd0000000000c */
[----:B------:R-:W-:-:S08]  /*aa90*/  DFMA R12, R8, R12, R8 ;  /* 0x0000000c080c722b */ /* 0x000fd00000000008 */
[----:B------:R-:W-:-:S08]  /*aaa0*/  DFMA R8, R12, -R10, 1 ;  /* 0x3ff000000c08742b */ /* 0x000fd0000000080a */
[----:B------:R-:W-:-:S08]  /*aab0*/  DFMA R12, R12, R8, R12 ;  /* 0x000000080c0c722b */ /* 0x000fd0000000000c */
[----:B0-----:R-:W-:Y:S01]  /*aac0*/  DMUL R8, R12, R132 ;  /* 0x000000840c087228 */ /* 0x001fe20000000000 */
[----:B------:R-:W-:-:S07]  /*aad0*/  FSETP.GEU.AND P1, PT, |R133|, 6.5827683646048100446e-37, PT ;  /* 0x036000008500780b */ /* 0x000fce0003f2e200 */
        /* <DEDUP_REMOVED lines=9> */
[----:B------:R-:W-:Y:S01]  /*ab70*/  MOV R16, 0xabb0 ;  /* 0x0000abb000107802 */ /* 0x000fe20000000f00 */
[----:B0-----:R-:W-:Y:S01]  /*ab80*/  IMAD.U32 R18, RZ, RZ, UR4 ;  /* 0x00000004ff127e24 */ /* 0x001fe2000f8e00ff */
[----:B------:R-:W-:-:S07]  /*ab90*/  MOV R21, UR5 ;  /* 0x0000000500157c02 */ /* 0x000fce0008000f00 */
[----:B------:R-:W-:Y:S05]  /*aba0*/  CALL.REL.NOINC `($__internal_1_$__cuda_sm20_div_rn_f64_full) ;  /* 0x0000000000b87944 */ /* 0x000fea0003c00000 */
[----:B------:R-:W-:-:S07]  /*abb0*/  IMAD.MOV.U32 R19, RZ, RZ, R15 ;  /* 0x000000ffff137224 */ /* 0x000fce00078e000f */
.L_x_165:
[----:B------:R-:W0:Y:S02]  /*abc0*/  LDC.64 R2, c[0x0][0x380] ;  /* 0x0000e000ff027b82 */ /* 0x000e240000000a00 */
[----:B0-----:R-:W-:-:S05]  /*abd0*/  IMAD.WIDE.U32 R2, R9, 0x8, R2 ;  /* 0x0000000809027825 */ /* 0x001fca00078e0002 */
[----:B------:R-:W2:Y:S02]  /*abe0*/  LDG.E.64 R4, desc[UR6][R2.64] ;  /* 0x0000000602047981 */ /* 0x000ea4000c1e1b00 */
[----:B--2---:R-:W-:-:S07]  /*abf0*/  DADD R4, R4, R18 ;  /* 0x0000000004047229 */ /* 0x004fce0000000012 */
[----:B------:R-:W-:Y:S01]  /*ac00*/  STG.E.64 desc[UR6][R2.64], R4 ;  /* 0x0000000402007986 */ /* 0x000fe2000c101b06 */
[----:B------:R-:W-:Y:S05]  /*ac10*/  EXIT ;  /* 0x000000000000794d */ /* 0x000fea0003800000 */
        .weak           $__internal_0_$__cuda_sm20_dblrcp_rn_slowpath_v3
        .type           $__internal_0_$__cuda_sm20_dblrcp_rn_slowpath_v3,@function
        .size           $__internal_0_$__cuda_sm20_dblrcp_rn_slowpath_v3,($__internal_1_$__cuda_sm20_div_rn_f64_full - $__internal_0_$__cuda_sm20_dblrcp_rn_slowpath_v3)
$__internal_0_$__cuda_sm20_dblrcp_rn_slowpath_v3:
[----:B------:R-:W-:Y:S01]  /*ac20*/  DSETP.GTU.AND P3, PT, |R16|, +INF , PT ;  /* 0x7ff000001000742a */ /* 0x000fe20003f6c200 */
[----:B------:R-:W-:-:S13]  /*ac30*/  BSSY.RECONVERGENT B1, `(.L_x_166) ;  /* 0x0000023000017945 */ /* 0x000fda0003800200 */
[----:B------:R-:W-:Y:S05]  /*ac40*/  @P3 BRA `(.L_x_167) ;  /* 0x00000000007c3947 */ /* 0x000fea0003800000 */
[----:B------:R-:W-:-:S05]  /*ac50*/  LOP3.LUT R19, R17, 0x7fffffff, RZ, 0xc0, !PT ;  /* 0x7fffffff11137812 */ /* 0x000fca00078ec0ff */
[----:B------:R-:W-:-:S05]  /*ac60*/  VIADD R15, R19, 0xffffffff ;  /* 0xffffffff130f7836 */ /* 0x000fca0000000000 */
[----:B------:R-:W-:-:S13]  /*ac70*/  ISETP.GE.U32.AND P3, PT, R15, 0x7fefffff, PT ;  /* 0x7fefffff0f00780c */ /* 0x000fda0003f66070 */
[----:B------:R-:W-:Y:S02]  /*ac80*/  @P3 LOP3.LUT R21, R17, 0x7ff00000, RZ, 0x3c, !PT ;  /* 0x7ff0000011153812 */ /* 0x000fe400078e3cff */
[----:B------:R-:W-:Y:S01]  /*ac90*/  @P3 MOV R20, RZ ;  /* 0x000000ff00143202 */ /* 0x000fe20000000f00 */
[----:B------:R-:W-:Y:S06]  /*aca0*/  @P3 BRA `(.L_x_168) ;  /* 0x00000000006c3947 */ /* 0x000fec0003800000 */
[----:B------:R-:W-:-:S13]  /*acb0*/  ISETP.GE.U32.AND P3, PT, R19, 0x1000001, PT ;  /* 0x010000011300780c */ /* 0x000fda0003f66070 */
[----:B------:R-:W-:Y:S05]  /*acc0*/  @!P3 BRA `(.L_x_169) ;  /* 0x000000000034b947 */ /* 0x000fea0003800000 */
[----:B------:R-:W-:Y:S02]  /*acd0*/  VIADD R21, R17, 0xc0200000 ;  /* 0xc020000011157836 */ /* 0x000fe40000000000 */
[----:B------:R-:W-:Y:S02]  /*ace0*/  IMAD.MOV.U32 R20, RZ, RZ, R16 ;  /* 0x000000ffff147224 */ /* 0x000fe400078e0010 */
[----:B------:R-:W0:Y:S04]  /*acf0*/  MUFU.RCP64H R29, R21 ;  /* 0x00000015001d7308 */ /* 0x000e280000001800 */
[----:B0-----:R-:W-:-:S08]  /*ad00*/  DFMA R30, -R20, R28, 1 ;  /* 0x3ff00000141e742b */ /* 0x001fd0000000011c */
[----:B------:R-:W-:-:S08]  /*ad10*/  DFMA R30, R30, R30, R30 ;  /* 0x0000001e1e1e722b */ /* 0x000fd0000000001e */
[----:B------:R-:W-:-:S08]  /*ad20*/  DFMA R30, R28, R30, R28 ;  /* 0x0000001e1c1e722b */ /* 0x000fd0000000001c */
[----:B------:R-:W-:-:S08]  /*ad30*/  DFMA R28, -R20, R30, 1 ;  /* 0x3ff00000141c742b */ /* 0x000fd0000000011e */
[----:B------:R-:W-:-:S08]  /*ad40*/  DFMA R28, R30, R28, R30 ;  /* 0x0000001c1e1c722b */ /* 0x000fd0000000001e */
[----:B------:R-:W-:-:S08]  /*ad50*/  DMUL R28, R28, 2.2250738585072013831e-308 ;  /* 0x001000001c1c7828 */ /* 0x000fd00000000000 */
[----:B------:R-:W-:-:S08]  /*ad60*/  DFMA R16, -R16, R28, 1 ;  /* 0x3ff000001010742b */ /* 0x000fd0000000011c */
[----:B------:R-:W-:-:S08]  /*ad70*/  DFMA R16, R16, R16, R16 ;  /* 0x000000101010722b */ /* 0x000fd00000000010 */
[----:B------:R-:W-:Y:S01]  /*ad80*/  DFMA R20, R28, R16, R28 ;  /* 0x000000101c14722b */ /* 0x000fe2000000001c */
[----:B------:R-:W-:Y:S10]  /*ad90*/  BRA `(.L_x_168) ;  /* 0x0000000000307947 */ /* 0x000ff40003800000 */
.L_x_169:
[----:B------:R-:W-:Y:S01]  /*ada0*/  DMUL R16, R16, 8.11296384146066816958e+31 ;  /* 0x4690000010107828 */ /* 0x000fe20000000000 */
[----:B------:R-:W-:-:S05]  /*adb0*/  MOV R20, R28 ;  /* 0x0000001c00147202 */ /* 0x000fca0000000f00 */
[----:B------:R-:W0:Y:S02]  /*adc0*/  MUFU.RCP64H R21, R17 ;  /* 0x0000001100157308 */ /* 0x000e240000001800 */
[----:B0-----:R-:W-:-:S08]  /*add0*/  DFMA R28, -R16, R20, 1 ;  /* 0x3ff00000101c742b */ /* 0x001fd00000000114 */
[----:B------:R-:W-:-:S08]  /*ade0*/  DFMA R28, R28, R28, R28 ;  /* 0x0000001c1c1c722b */ /* 0x000fd0000000001c */
[----:B------:R-:W-:-:S08]  /*adf0*/  DFMA R28, R20, R28, R20 ;  /* 0x0000001c141c722b */ /* 0x000fd00000000014 */
[----:B------:R-:W-:-:S08]  /*ae00*/  DFMA R20, -R16, R28, 1 ;  /* 0x3ff000001014742b */ /* 0x000fd0000000011c */
[----:B------:R-:W-:-:S08]  /*ae10*/  DFMA R20, R28, R20, R28 ;  /* 0x000000141c14722b */ /* 0x000fd0000000001c */
[----:B------:R-:W-:Y:S01]  /*ae20*/  DMUL R20, R20, 8.11296384146066816958e+31 ;  /* 0x4690000014147828 */ /* 0x000fe20000000000 */
[----:B------:R-:W-:Y:S10]  /*ae30*/  BRA `(.L_x_168) ;  /* 0x0000000000087947 */ /* 0x000ff40003800000 */
.L_x_167:
[----:B------:R-:W-:Y:S01]  /*ae40*/  LOP3.LUT R21, R17, 0x80000, RZ, 0xfc, !PT ;  /* 0x0008000011157812 */ /* 0x000fe200078efcff */
[----:B------:R-:W-:-:S07]  /*ae50*/  IMAD.MOV.U32 R20, RZ, RZ, R16 ;  /* 0x000000ffff147224 */ /* 0x000fce00078e0010 */
.L_x_168:
[----:B------:R-:W-:Y:S05]  /*ae60*/  BSYNC.RECONVERGENT B1 ;  /* 0x0000000000017941 */ /* 0x000fea0003800200 */
.L_x_166:
[----:B------:R-:W-:-:S04]  /*ae70*/  IMAD.MOV.U32 R19, RZ, RZ, 0x0 ;  /* 0x00000000ff137424 */ /* 0x000fc800078e00ff */
[----:B------:R-:W-:Y:S05]  /*ae80*/  RET.REL.NODEC R18 `(_Z10kernelDQC3PdddddPKdS1_S1_S1_S1_S1_S1_S1_iS1_S1_) ;  /* 0xffffff50125c7950 */ /* 0x000fea0003c3ffff */
        .weak           $__internal_1_$__cuda_sm20_div_rn_f64_full
        .type           $__internal_1_$__cuda_sm20_div_rn_f64_full,@function
        .size           $__internal_1_$__cuda_sm20_div_rn_f64_full,($__internal_2_$__cuda_sm20_dsqrt_rn_f64_mediumpath_v1 - $__internal_1_$__cuda_sm20_div_rn_f64_full)
$__internal_1_$__cuda_sm20_div_rn_f64_full:
[C---:B------:R-:W-:Y:S01]  /*ae90*/  FSETP.GEU.AND P3, PT, |R133|.reuse, 1.469367938527859385e-39, PT ;  /* 0x001000008500780b */ /* 0x040fe20003f6e200 */
[----:B------:R-:W-:Y:S01]  /*aea0*/  IMAD.MOV.U32 R135, RZ, RZ, R21 ;  /* 0x000000ffff877224 */ /* 0x000fe200078e0015 */
[----:B------:R-:W-:Y:S01]  /*aeb0*/  LOP3.LUT R15, R133, 0x7ff00000, RZ, 0xc0, !PT ;  /* 0x7ff00000850f7812 */ /* 0x000fe200078ec0ff */
[----:B------:R-:W-:Y:S01]  /*aec0*/  IMAD.MOV.U32 R17, RZ, RZ, 0x1ca00000 ;  /* 0x1ca00000ff117424 */ /* 0x000fe200078e00ff */
[----:B------:R-:W-:Y:S01]  /*aed0*/  MOV R136, R132 ;  /* 0x0000008400887202 */ /* 0x000fe20000000f00 */
[----:B------:R-:W-:Y:S01]  /*aee0*/  IMAD.MOV.U32 R144, RZ, RZ, 0x1 ;  /* 0x00000001ff907424 */ /* 0x000fe200078e00ff */
[----:B------:R-:W-:Y:S01]  /*aef0*/  MOV R134, R18 ;  /* 0x0000001200867202 */ /* 0x000fe20000000f00 */
[----:B------:R-:W-:Y:S06]  /*af00*/  BSSY.RECONVERGENT B0, `(.L_x_170) ;  /* 0x0000057000007945 */ /* 0x000fec0003800200 */
[----:B------:R-:W-:Y:S01]  /*af10*/  @!P3 LOP3.LUT R20, R135, 0x7ff00000, RZ, 0xc0, !PT ;  /* 0x7ff000008714b812 */ /* 0x000fe200078ec0ff */
[----:B------:R-:W-:-:S03]  /*af20*/  @!P3 IMAD.MOV.U32 R140, RZ, RZ, RZ ;  /* 0x000000ffff8cb224 */ /* 0x000fc600078e00ff */
[----:B------:R-:W-:Y:S02]  /*af30*/  @!P3 ISETP.GE.U32.AND P4, PT, R15, R20, PT ;  /* 0x000000140f00b20c */ /* 0x000fe40003f86070 */
[----:B------:R-:W-:Y:S02]  /*af40*/  LOP3.LUT R20, R21, 0x7ff00000, RZ, 0xc0, !PT ;  /* 0x7ff0000015147812 */ /* 0x000fe400078ec0ff */
[----:B------:R-:W-:Y:S02]  /*af50*/  @!P3 SEL R19, R17, 0x63400000, !P4 ;  /* 0x634000001113b807 */ /* 0x000fe40006000000 */
[----:B------:R-:W-:Y:S02]  /*af60*/  ISETP.GE.U32.AND P4, PT, R15, R20, PT ;  /* 0x000000140f00720c */ /* 0x000fe40003f86070 */
[----:B------:R-:W-:Y:S02]  /*af70*/  @!P3 LOP3.LUT R19, R19, 0x80000000, R133, 0xf8, !PT ;  /* 0x800000001313b812 */ /* 0x000fe400078ef885 */
[----:B------:R-:W-:-:S02]  /*af80*/  SEL R137, R17, 0x63400000, !P4 ;  /* 0x6340000011897807 */ /* 0x000fc40006000000 */
[----:B------:R-:W-:Y:S01]  /*af90*/  @!P3 LOP3.LUT R141, R19, 0x100000, RZ, 0xfc, !PT ;  /* 0x00100000138db812 */ /* 0x000fe200078efcff */
[----:B------:R-:W-:Y:S01]  /*afa0*/  IMAD.MOV.U32 R19, RZ, RZ, R15 ;  /* 0x000000ffff137224 */ /* 0x000fe200078e000f */
[----:B------:R-:W-:-:S06]  /*afb0*/  LOP3.LUT R137, R137, 0x800fffff, R133, 0xf8, !PT ;  /* 0x800fffff89897812 */ /* 0x000fcc00078ef885 */
[----:B------:R-:W-:Y:S01]  /*afc0*/  @!P3 DFMA R136, R136, 2, -R140 ;  /* 0x400000008888b82b */ /* 0x000fe2000000088c */
[----:B------:R-:W-:-:S09]  /*afd0*/  MOV R140, R18 ;  /* 0x00000012008c7202 */ /* 0x000fd20000000f00 */
[----:B------:R-:W-:Y:S02]  /*afe0*/  @!P3 LOP3.LUT R19, R137, 0x7ff00000, RZ, 0xc0, !PT ;  /* 0x7ff000008913b812 */ /* 0x000fe400078ec0ff */
[C---:B------:R-:W-:Y:S02]  /*aff0*/  FSETP.GEU.AND P3, PT, |R21|.reuse, 1.469367938527859385e-39, PT ;  /* 0x001000001500780b */ /* 0x040fe40003f6e200 */
[----:B------:R-:W-:Y:S01]  /*b000*/  LOP3.LUT R21, R21, 0x800fffff, RZ, 0xc0, !PT ;  /* 0x800fffff15157812 */ /* 0x000fe200078ec0ff */
[----:B------:R-:W-:-:S03]  /*b010*/  VIADD R18, R19, 0xffffffff ;  /* 0xffffffff13127836 */ /* 0x000fc60000000000 */
[----:B------:R-:W-:-:S07]  /*b020*/  LOP3.LUT R141, R21, 0x3ff00000, RZ, 0xfc, !PT ;  /* 0x3ff00000158d7812 */ /* 0x000fce00078efcff */
[----:B------:R-:W-:-:S06]  /*b030*/  @!P3 DMUL R140, R134, 8.98846567431157953865e+307 ;  /* 0x7fe00000868cb828 */ /* 0x000fcc0000000000 */
[----:B------:R-:W0:Y:S04]  /*b040*/  MUFU.RCP64H R145, R141 ;  /* 0x0000008d00917308 */ /* 0x000e280000001800 */
[----:B------:R-:W-:Y:S02]  /*b050*/  @!P3 LOP3.LUT R20, R141, 0x7ff00000, RZ, 0xc0, !PT ;  /* 0x7ff000008d14b812 */ /* 0x000fe400078ec0ff */
[----:B------:R-:W-:Y:S02]  /*b060*/  ISETP.GT.U32.AND P3, PT, R18, 0x7feffffe, PT ;  /* 0x7feffffe1200780c */ /* 0x000fe40003f64070 */
[----:B------:R-:W-:-:S04]  /*b070*/  IADD3 R18, PT, PT, R20, -0x1, RZ ;  /* 0xffffffff14127810 */ /* 0x000fc80007ffe0ff */
[----:B------:R-:W-:Y:S01]  /*b080*/  ISETP.GT.U32.OR P3, PT, R18, 0x7feffffe, P3 ;  /* 0x7feffffe1200780c */ /* 0x000fe20001f64470 */
[----:B0-----:R-:W-:-:S08]  /*b090*/  DFMA R142, R144, -R140, 1 ;  /* 0x3ff00000908e742b */ /* 0x001fd0000000088c */
[----:B------:R-:W-:-:S08]  /*b0a0*/  DFMA R142, R142, R142, R142 ;  /* 0x0000008e8e8e722b */ /* 0x000fd0000000008e */
[----:B------:R-:W-:-:S08]  /*b0b0*/  DFMA R142, R144, R142, R144 ;  /* 0x0000008e908e722b */ /* 0x000fd00000000090 */
[----:B------:R-:W-:-:S08]  /*b0c0*/  DFMA R144, R142, -R140, 1 ;  /* 0x3ff000008e90742b */ /* 0x000fd0000000088c */
[----:B------:R-:W-:-:S08]  /*b0d0*/  DFMA R144, R142, R144, R142 ;  /* 0x000000908e90722b */ /* 0x000fd0000000008e */
[----:B------:R-:W-:-:S08]  /*b0e0*/  DMUL R142, R144, R136 ;  /* 0x00000088908e7228 */ /* 0x000fd00000000000 */
[----:B------:R-:W-:-:S08]  /*b0f0*/  DFMA R146, R142, -R140, R136 ;  /* 0x8000008c8e92722b */ /* 0x000fd00000000088 */
[----:B------:R-:W-:Y:S01]  /*b100*/  DFMA R142, R144, R146, R142 ;  /* 0x00000092908e722b */ /* 0x000fe2000000008e */
[----:B------:R-:W-:Y:S10]  /*b110*/  @P3 BRA `(.L_x_171) ;  /* 0x0000000000743947 */ /* 0x000ff40003800000 */
[----:B------:R-:W-:Y:S02]  /*b120*/  LOP3.LUT R18, R135, 0x7ff00000, RZ, 0xc0, !PT ;  /* 0x7ff0000087127812 */ /* 0x000fe400078ec0ff */
[----:B------:R-:W-:Y:S02]  /*b130*/  MOV R20, RZ ;  /* 0x000000ff00147202 */ /* 0x000fe40000000f00 */
[CC--:B------:R-:W-:Y:S02]  /*b140*/  VIADDMNMX R19, R15.reuse, -R18.reuse, 0xb9600000, !PT ;  /* 0xb96000000f137446 */ /* 0x0c0fe40007800912 */
[----:B------:R-:W-:Y:S02]  /*b150*/  ISETP.GE.U32.AND P3, PT, R15, R18, PT ;  /* 0x000000120f00720c */ /* 0x000fe40003f66070 */
[----:B------:R-:W-:Y:S02]  /*b160*/  VIMNMX R19, PT, PT, R19, 0x46a00000, PT ;  /* 0x46a0000013137848 */ /* 0x000fe40003fe0100 */
[----:B------:R-:W-:-:S05]  /*b170*/  SEL R18, R17, 0x63400000, !P3 ;  /* 0x6340000011127807 */ /* 0x000fca0005800000 */
[----:B------:R-:W-:-:S04]  /*b180*/  IMAD.IADD R18, R19, 0x1, -R18 ;  /* 0x0000000113127824 */ /* 0x000fc800078e0a12 */
[----:B------:R-:W-:-:S06]  /*b190*/  VIADD R21, R18, 0x7fe00000 ;  /* 0x7fe0000012157836 */ /* 0x000fcc0000000000 */
[----:B------:R-:W-:-:S10]  /*b1a0*/  DMUL R144, R142, R20 ;  /* 0x000000148e907228 */ /* 0x000fd40000000000 */
[----:B------:R-:W-:-:S13]  /*b1b0*/  FSETP.GTU.AND P3, PT, |R145|, 1.469367938527859385e-39, PT ;  /* 0x001000009100780b */ /* 0x000fda0003f6c200 */
[----:B------:R-:W-:Y:S05]  /*b1c0*/  @P3 BRA `(.L_x_172) ;  /* 0x0000000000a83947 */ /* 0x000fea0003800000 */
[----:B------:R-:W-:Y:S01]  /*b1d0*/  DFMA R136, R142, -R140, R136 ;  /* 0x8000008c8e88722b */ /* 0x000fe20000000088 */
[----:B------:R-:W-:-:S09]  /*b1e0*/  IMAD.MOV.U32 R132, RZ, RZ, RZ ;  /* 0x000000ffff847224 */ /* 0x000fd200078e00ff */
[C---:B------:R-:W-:Y:S02]  /*b1f0*/  FSETP.NEU.AND P3, PT, R137.reuse, RZ, PT ;  /* 0x000000ff8900720b */ /* 0x040fe40003f6d000 */
[----:B------:R-:W-:-:S04]  /*b200*/  LOP3.LUT R134, R137, 0x80000000, R135, 0x48, !PT ;  /* 0x8000000089867812 */ /* 0x000fc800078e4887 */
[----:B------:R-:W-:-:S07]  /*b210*/  LOP3.LUT R133, R134, R21, RZ, 0xfc, !PT ;  /* 0x0000001586857212 */ /* 0x000fce00078efcff */
[----:B------:R-:W-:Y:S05]  /*b220*/  @!P3 BRA `(.L_x_172) ;  /* 0x000000000090b947 */ /* 0x000fea0003800000 */
[----:B------:R-:W-:Y:S01]  /*b230*/  IMAD.MOV R21, RZ, RZ, -R18 ;  /* 0x000000ffff157224 */ /* 0x000fe200078e0a12 */
[----:B------:R-:W-:Y:S02]  /*b240*/  MOV R20, RZ ;  /* 0x000000ff00147202 */ /* 0x000fe40000000f00 */
[----:B------:R-:W-:-:S04]  /*b250*/  IADD3 R18, PT, PT, -R18, -0x43300000, RZ ;  /* 0xbcd0000012127810 */ /* 0x000fc80007ffe1ff */
[----:B------:R-:W-:Y:S02]  /*b260*/  DFMA R20, R144, -R20, R142 ;  /* 0x800000149014722b */ /* 0x000fe4000000008e */
[----:B------:R-:W-:-:S08]  /*b270*/  DMUL.RP R142, R142, R132 ;  /* 0x000000848e8e7228 */ /* 0x000fd00000008000 */
[----:B------:R-:W-:Y:S02]  /*b280*/  FSETP.NEU.AND P3, PT, |R21|, R18, PT ;  /* 0x000000121500720b */ /* 0x000fe40003f6d200 */
[----:B------:R-:W-:Y:S02]  /*b290*/  LOP3.LUT R134, R143, R134, RZ, 0x3c, !PT ;  /* 0x000000868f867212 */ /* 0x000fe400078e3cff */
[----:B------:R-:W-:Y:S02]  /*b2a0*/  FSEL R18, R142, R144, !P3 ;  /* 0x000000908e127208 */ /* 0x000fe40005800000 */
[----:B------:R-:W-:-:S03]  /*b2b0*/  FSEL R19, R134, R145, !P3 ;  /* 0x0000009186137208 */ /* 0x000fc60005800000 */
[----:B------:R-:W-:Y:S02]  /*b2c0*/  IMAD.MOV.U32 R144, RZ, RZ, R18 ;  /* 0x000000ffff907224 */ /* 0x000fe400078e0012 */
[----:B------:R-:W-:Y:S01]  /*b2d0*/  IMAD.MOV.U32 R145, RZ, RZ, R19 ;  /* 0x000000ffff917224 */ /* 0x000fe200078e0013 */
[----:B------:R-:W-:Y:S06]  /*b2e0*/  BRA `(.L_x_172) ;  /* 0x0000000000607947 */ /* 0x000fec0003800000 */
.L_x_171:
[----:B------:R-:W-:-:S14]  /*b2f0*/  DSETP.NAN.AND P3, PT, R132, R132, PT ;  /* 0x000000848400722a */ /* 0x000fdc0003f68000 */
[----:B------:R-:W-:Y:S05]  /*b300*/  @P3 BRA `(.L_x_173) ;  /* 0x00000000004c3947 */ /* 0x000fea0003800000 */
[----:B------:R-:W-:-:S14]  /*b310*/  DSETP.NAN.AND P3, PT, R134, R134, PT ;  /* 0x000000868600722a */ /* 0x000fdc0003f68000 */
[----:B------:R-:W-:Y:S05]  /*b320*/  @P3 BRA `(.L_x_174) ;  /* 0x0000000000343947 */ /* 0x000fea0003800000 */
[----:B------:R-:W-:Y:S01]  /*b330*/  ISETP.NE.AND P3, PT, R19, R20, PT ;  /* 0x000000141300720c */ /* 0x000fe20003f65270 */
[----:B------:R-:W-:Y:S01]  /*b340*/  IMAD.MOV.U32 R145, RZ, RZ, -0x80000 ;  /* 0xfff80000ff917424 */ /* 0x000fe200078e00ff */
[----:B------:R-:W-:-:S11]  /*b350*/  MOV R144, 0x0 ;  /* 0x0000000000907802 */ /* 0x000fd60000000f00 */
[----:B------:R-:W-:Y:S05]  /*b360*/  @!P3 BRA `(.L_x_172) ;  /* 0x000000000040b947 */ /* 0x000fea0003800000 */
[----:B------:R-:W-:Y:S02]  /*b370*/  ISETP.NE.AND P3, PT, R19, 0x7ff00000, PT ;  /* 0x7ff000001300780c */ /* 0x000fe40003f65270 */
[----:B------:R-:W-:Y:S02]  /*b380*/  LOP3.LUT R133, R133, 0x80000000, R135, 0x48, !PT ;  /* 0x8000000085857812 */ /* 0x000fe400078e4887 */
[----:B------:R-:W-:-:S13]  /*b390*/  ISETP.EQ.OR P3, PT, R20, RZ, !P3 ;  /* 0x000000ff1400720c */ /* 0x000fda0005f62670 */
[----:B------:R-:W-:Y:S01]  /*b3a0*/  @P3 LOP3.LUT R15, R133, 0x7ff00000, RZ, 0xfc, !PT ;  /* 0x7ff00000850f3812 */ /* 0x000fe200078efcff */
[----:B------:R-:W-:Y:S01]  /*b3b0*/  @!P3 IMAD.MOV.U32 R144, RZ, RZ, RZ ;  /* 0x000000ffff90b224 */ /* 0x000fe200078e00ff */
[----:B------:R-:W-:Y:S01]  /*b3c0*/  @!P3 MOV R145, R133 ;  /* 0x000000850091b202 */ /* 0x000fe20000000f00 */
[----:B------:R-:W-:Y:S02]  /*b3d0*/  @P3 IMAD.MOV.U32 R144, RZ, RZ, RZ ;  /* 0x000000ffff903224 */ /* 0x000fe400078e00ff */
[----:B------:R-:W-:Y:S01]  /*b3e0*/  @P3 IMAD.MOV.U32 R145, RZ, RZ, R15 ;  /* 0x000000ffff913224 */ /* 0x000fe200078e000f */
[----:B------:R-:W-:Y:S06]  /*b3f0*/  BRA `(.L_x_172) ;  /* 0x00000000001c7947 */ /* 0x000fec0003800000 */
.L_x_174:
[----:B------:R-:W-:Y:S02]  /*b400*/  LOP3.LUT R15, R135, 0x80000, RZ, 0xfc, !PT ;  /* 0x00080000870f7812 */ /* 0x000fe400078efcff */
[----:B------:R-:W-:-:S03]  /*b410*/  MOV R144, R134 ;  /* 0x0000008600907202 */ /* 0x000fc60000000f00 */
[----:B------:R-:W-:Y:S01]  /*b420*/  IMAD.MOV.U32 R145, RZ, RZ, R15 ;  /* 0x000000ffff917224 */ /* 0x000fe200078e000f */
[----:B------:R-:W-:Y:S06]  /*b430*/  BRA `(.L_x_172) ;  /* 0x00000000000c7947 */ /* 0x000fec0003800000 */
.L_x_173:
[----:B------:R-:W-:Y:S01]  /*b440*/  LOP3.LUT R15, R133, 0x80000, RZ, 0xfc, !PT ;  /* 0x00080000850f7812 */ /* 0x000fe200078efcff */
[----:B------:R-:W-:-:S03]  /*b450*/  IMAD.MOV.U32 R144, RZ, RZ, R132 ;  /* 0x000000ffff907224 */ /* 0x000fc600078e0084 */
[----:B------:R-:W-:-:S07]  /*b460*/  MOV R145, R15 ;  /* 0x0000000f00917202 */ /* 0x000fce0000000f00 */
.L_x_172:
[----:B------:R-:W-:Y:S05]  /*b470*/  BSYNC.RECONVERGENT B0 ;  /* 0x0000000000007941 */ /* 0x000fea0003800200 */
.L_x_170:
[----:B------:R-:W-:Y:S02]  /*b480*/  HFMA2 R17, -RZ, RZ, 0, 0 ;  /* 0x00000000ff117431 */ /* 0x000fe400000001ff */
[----:B------:R-:W-:Y:S02]  /*b490*/  IMAD.MOV.U32 R18, RZ, RZ, R144 ;  /* 0x000000ffff127224 */ /* 0x000fe400078e0090 */
[----:B------:R-:W-:Y:S01]  /*b4a0*/  IMAD.MOV.U32 R15, RZ, RZ, R145 ;  /* 0x000000ffff0f7224 */ /* 0x000fe200078e0091 */
[----:B------:R-:W-:Y:S06]  /*b4b0*/  RET.REL.NODEC R16 `(_Z10kernelDQC3PdddddPKdS1_S1_S1_S1_S1_S1_S1_iS1_S1_) ;  /* 0xffffff4810d07950 */ /* 0x000fec0003c3ffff */
        .weak           $__internal_2_$__cuda_sm20_dsqrt_rn_f64_mediumpath_v1
        .type           $__internal_2_$__cuda_sm20_dsqrt_rn_f64_mediumpath_v1,@function
        .size           $__internal_2_$__cuda_sm20_dsqrt_rn_f64_mediumpath_v1,($_Z10kernelDQC3PdddddPKdS1_S1_S1_S1_S1_S1_S1_iS1_S1_$__internal_accurate_pow - $__internal_2_$__cuda_sm20_dsqrt_rn_f64_mediumpath_v1)
$__internal_2_$__cuda_sm20_dsqrt_rn_f64_mediumpath_v1:
[----:B------:R-:W-:Y:S01]  /*b4c0*/  ISETP.GE.U32.AND P0, PT, R2, -0x3400000, PT ;  /* 0xfcc000000200780c */ /* 0x000fe20003f06070 */
[----:B------:R-:W-:Y:S01]  /*b4d0*/  BSSY.RECONVERGENT B1, `(.L_x_175) ;  /* 0x0000028000017945 */ /* 0x000fe20003800200 */
[----:B------:R-:W-:Y:S01]  /*b4e0*/  IMAD.MOV.U32 R7, RZ, RZ, R5 ;  /* 0x000000ffff077224 */ /* 0x000fe200078e0005 */
[----:B------:R-:W-:Y:S01]  /*b4f0*/  MOV R5, R17 ;  /* 0x0000001100057202 */ /* 0x000fe20000000f00 */
[----:B------:R-:W-:Y:S02]  /*b500*/  IMAD.MOV.U32 R4, RZ, RZ, R16 ;  /* 0x000000ffff047224 */ /* 0x000fe400078e0010 */
[----:B------:R-:W-:Y:S02]  /*b510*/  IMAD.MOV.U32 R2, RZ, RZ, R20 ;  /* 0x000000ffff027224 */ /* 0x000fe400078e0014 */
[----:B------:R-:W-:-:S05]  /*b520*/  IMAD.MOV.U32 R3, RZ, RZ, R21 ;  /* 0x000000ffff037224 */ /* 0x000fca00078e0015 */
[----:B------:R-:W-:Y:S05]  /*b530*/  @!P0 BRA `(.L_x_176) ;  /* 0x0000000000208947 */ /* 0x000fea0003800000 */
[----:B------:R-:W-:-:S10]  /*b540*/  DFMA.RM R2, R2, R6, R18 ;  /* 0x000000060202722b */ /* 0x000fd40000004012 */
[----:B------:R-:W-:-:S04]  /*b550*/  IADD3 R6, P0, PT, R2, 0x1, RZ ;  /* 0x0000000102067810 */ /* 0x000fc80007f1e0ff */
[----:B------:R-:W-:-:S06]  /*b560*/  IADD3.X R7, PT, PT, RZ, R3, RZ, P0, !PT ;  /* 0x00000003ff077210 */ /* 0x000fcc00007fe4ff */
[----:B------:R-:W-:-:S08]  /*b570*/  DFMA.RP R4, -R2, R6, R4 ;  /* 0x000000060204722b */ /* 0x000fd00000008104 */
[----:B------:R-:W-:-:S06]  /*b580*/  DSETP.GT.AND P0, PT, R4, RZ, PT ;  /* 0x000000ff0400722a */ /* 0x000fcc0003f04000 */
[----:B------:R-:W-:Y:S02]  /*b590*/  FSEL R2, R6, R2, P0 ;  /* 0x0000000206027208 */ /* 0x000fe40000000000 */
[----:B------:R-:W-:Y:S01]  /*b5a0*/  FSEL R3, R7, R3, P0 ;  /* 0x0000000307037208 */ /* 0x000fe20000000000 */
[----:B------:R-:W-:Y:S06]  /*b5b0*/  BRA `(.L_x_177) ;  /* 0x0000000000647947 */ /* 0x000fec0003800000 */
.L_x_176:
[----:B------:R-:W-:-:S14]  /*b5c0*/  DSETP.NE.AND P0, PT, R4, RZ, PT ;  /* 0x000000ff0400722a */ /* 0x000fdc0003f05000 */
[----:B------:R-:W-:Y:S05]  /*b5d0*/  @!P0 BRA `(.L_x_178) ;  /* 0x0000000000588947 */ /* 0x000fea0003800000 */
[----:B------:R-:W-:-:S13]  /*b5e0*/  ISETP.GE.AND P0, PT, R5, RZ, PT ;  /* 0x000000ff0500720c */ /* 0x000fda0003f06270 */
[----:B------:R-:W-:Y:S02]  /*b5f0*/  @!P0 IMAD.MOV.U32 R2, RZ, RZ, 0x0 ;  /* 0x00000000ff028424 */ /* 0x000fe400078e00ff */
[----:B------:R-:W-:Y:S01]  /*b600*/  @!P0 IMAD.MOV.U32 R3, RZ, RZ, -0x80000 ;  /* 0xfff80000ff038424 */ /* 0x000fe200078e00ff */
[----:B------:R-:W-:Y:S06]  /*b610*/  @!P0 BRA `(.L_x_177) ;  /* 0x00000000004c8947 */ /* 0x000fec0003800000 */
[----:B------:R-:W-:-:S13]  /*b620*/  ISETP.GT.AND P0, PT, R5, 0x7fefffff, PT ;  /* 0x7fefffff0500780c */ /* 0x000fda0003f04270 */
[----:B------:R-:W-:Y:S05]  /*b630*/  @P0 BRA `(.L_x_178) ;  /* 0x0000000000400947 */ /* 0x000fea0003800000 */
[----:B------:R-:W-:Y:S01]  /*b640*/  DMUL R2, R4, 8.11296384146066816958e+31 ;  /* 0x4690000004027828 */ /* 0x000fe20000000000 */
[----:B------:R-:W-:Y:S01]  /*b650*/  IMAD.MOV.U32 R16, RZ, RZ, 0x0 ;  /* 0x00000000ff107424 */ /* 0x000fe200078e00ff */
[----:B------:R-:W-:Y:S01]  /*b660*/  MOV R4, RZ ;  /* 0x000000ff00047202 */ /* 0x000fe20000000f00 */
[----:B------:R-:W-:-:S03]  /*b670*/  IMAD.MOV.U32 R17, RZ, RZ, 0x3fd80000 ;  /* 0x3fd80000ff117424 */ /* 0x000fc600078e00ff */
[----:B------:R-:W0:Y:S02]  /*b680*/  MUFU.RSQ64H R5, R3 ;  /* 0x0000000300057308 */ /* 0x000e240000001c00 */
[----:B0-----:R-:W-:-:S08]  /*b690*/  DMUL R6, R4, R4 ;  /* 0x0000000404067228 */ /* 0x001fd00000000000 */
[----:B------:R-:W-:-:S08]  /*b6a0*/  DFMA R6, R2, -R6, 1 ;  /* 0x3ff000000206742b */ /* 0x000fd00000000806 */
[----:B------:R-:W-:Y:S02]  /*b6b0*/  DFMA R16, R6, R16, 0.5 ;  /* 0x3fe000000610742b */ /* 0x000fe40000000010 */
[----:B------:R-:W-:-:S08]  /*b6c0*/  DMUL R6, R4, R6 ;  /* 0x0000000604067228 */ /* 0x000fd00000000000 */
[----:B------:R-:W-:-:S08]  /*b6d0*/  DFMA R6, R16, R6, R4 ;  /* 0x000000061006722b */ /* 0x000fd00000000004 */
[----:B------:R-:W-:Y:S02]  /*b6e0*/  DMUL R4, R2, R6 ;  /* 0x0000000602047228 */ /* 0x000fe40000000000 */
[----:B------:R-:W-:-:S06]  /*b6f0*/  IADD3 R7, PT, PT, R7, -0x100000, RZ ;  /* 0xfff0000007077810 */ /* 0x000fcc0007ffe0ff */
[----:B------:R-:W-:-:S08]  /*b700*/  DFMA R16, R4, -R4, R2 ;  /* 0x800000040410722b */ /* 0x000fd00000000002 */
[----:B------:R-:W-:-:S10]  /*b710*/  DFMA R2, R6, R16, R4 ;  /* 0x000000100602722b */ /* 0x000fd40000000004 */
[----:B------:R-:W-:Y:S01]  /*b720*/  VIADD R3, R3, 0xfcb00000 ;  /* 0xfcb0000003037836 */ /* 0x000fe20000000000 */
[----:B------:R-:W-:Y:S06]  /*b730*/  BRA `(.L_x_177) ;  /* 0x0000000000047947 */ /* 0x000fec0003800000 */
.L_x_178:
[----:B------:R-:W-:-:S11]  /*b740*/  DADD R2, R4, R4 ;  /* 0x0000000004027229 */ /* 0x000fd60000000004 */
.L_x_177:
[----:B------:R-:W-:Y:S05]  /*b750*/  BSYNC.RECONVERGENT B1 ;  /* 0x0000000000017941 */ /* 0x000fea0003800200 */
.L_x_175:
[----:B------:R-:W-:Y:S01]  /*b760*/  IMAD.MOV.U32 R74, RZ, RZ, R2 ;  /* 0x000000ffff4a7224 */ /* 0x000fe200078e0002 */
[----:B------:R-:W-:Y:S01]  /*b770*/  MOV R75, R3 ;  /* 0x00000003004b7202 */ /* 0x000fe20000000f00 */
[----:B------:R-:W-:Y:S02]  /*b780*/  IMAD.MOV.U32 R2, RZ, RZ, R0 ;  /* 0x000000ffff027224 */ /* 0x000fe400078e0000 */
[----:B------:R-:W-:-:S04]  /*b790*/  IMAD.MOV.U32 R3, RZ, RZ, 0x0 ;  /* 0x00000000ff037424 */ /* 0x000fc800078e00ff */
[----:B------:R-:W-:Y:S05]  /*b7a0*/  RET.REL.NODEC R2 `(_Z10kernelDQC3PdddddPKdS1_S1_S1_S1_S1_S1_S1_iS1_S1_) ;  /* 0xffffff4802147950 */ /* 0x000fea0003c3ffff */
        .type           $_Z10kernelDQC3PdddddPKdS1_S1_S1_S1_S1_S1_S1_iS1_S1_$__internal_accurate_pow,@function
        .size           $_Z10kernelDQC3PdddddPKdS1_S1_S1_S1_S1_S1_S1_iS1_S1_$__internal_accurate_pow,(.L_x_184 - $_Z10kernelDQC3PdddddPKdS1_S1_S1_S1_S1_S1_S1_iS1_S1_$__internal_accurate_pow)
$_Z10kernelDQC3PdddddPKdS1_S1_S1_S1_S1_S1_S1_iS1_S1_$__internal_accurate_pow:
[----:B------:R-:W-:Y:S01]  /*b7b0*/  ISETP.GT.U32.AND P3, PT, R19, 0xfffff, PT ;  /* 0x000fffff1300780c */ /* 0x000fe20003f64070 */
[--C-:B------:R-:W-:Y:S01]  /*b7c0*/  IMAD.MOV.U32 R17, RZ, RZ, R19.reuse ;  /* 0x000000ffff117224 */ /* 0x100fe200078e0013 */
[-C--:B------:R-:W-:Y:S01]  /*b7d0*/  MOV R16, R18.reuse ;  /* 0x0000001200107202 */ /* 0x080fe20000000f00 */
[--C-:B------:R-:W-:Y:S01]  /*b7e0*/  IMAD.MOV.U32 R15, RZ, RZ, R19.reuse ;  /* 0x000000ffff0f7224 */ /* 0x100fe200078e0013 */
[----:B------:R-:W-:Y:S01]  /*b7f0*/  SHF.R.U32.HI R30, RZ, 0x14, R19 ;  /* 0x00000014ff1e7819 */ /* 0x000fe20000011613 */
[----:B------:R-:W-:Y:S01]  /*b800*/  UMOV UR14, 0x7d2cafe2 ;  /* 0x7d2cafe2000e7882 */ /* 0x000fe20000000000 */
[----:B------:R-:W-:Y:S01]  /*b810*/  MOV R40, R18 ;  /* 0x0000001200287202 */ /* 0x000fe20000000f00 */
[----:B------:R-:W-:Y:S01]  /*b820*/  UMOV UR15, 0x3eb0f5ff ;  /* 0x3eb0f5ff000f7882 */ /* 0x000fe20000000000 */
[----:B------:R-:W-:Y:S01]  /*b830*/  UMOV UR16, 0x3b39803f ;  /* 0x3b39803f00107882 */ /* 0x000fe20000000000 */
[----:B------:R-:W-:-:S04]  /*b840*/  UMOV UR17, 0x3c7abc9e ;  /* 0x3c7abc9e00117882 */ /* 0x000fc80000000000 */
[----:B------:R-:W-:-:S10]  /*b850*/  @!P3 DMUL R16, R16, 1.80143985094819840000e+16 ;  /* 0x435000001010b828 */ /* 0x000fd40000000000 */
[----:B------:R-:W-:Y:S01]  /*b860*/  @!P3 LEA.HI R30, R17, 0xffffffca, RZ, 0xc ;  /* 0xffffffca111eb811 */ /* 0x000fe200078f60ff */
[----:B------:R-:W-:Y:S02]  /*b870*/  @!P3 IMAD.MOV.U32 R15, RZ, RZ, R17 ;  /* 0x000000ffff0fb224 */ /* 0x000fe400078e0011 */
[----:B------:R-:W-:Y:S02]  /*b880*/  IMAD.MOV.U32 R17, RZ, RZ, R21 ;  /* 0x000000ffff117224 */ /* 0x000fe400078e0015 */
[----:B------:R-:W-:Y:S01]  /*b890*/  @!P3 IMAD.MOV.U32 R40, RZ, RZ, R16 ;  /* 0x000000ffff28b224 */ /* 0x000fe200078e0010 */
[----:B------:R-:W-:Y:S01]  /*b8a0*/  LOP3.LUT R15, R15, 0x800fffff, RZ, 0xc0, !PT ;  /* 0x800fffff0f0f7812 */ /* 0x000fe200078ec0ff */
[C---:B------:R-:W-:Y:S01]  /*b8b0*/  IMAD.SHL.U32 R18, R17.reuse, 0x2, RZ ;  /* 0x0000000211127824 */ /* 0x040fe200078e00ff */
[----:B------:R-:W-:Y:S02]  /*b8c0*/  LOP3.LUT R19, R17, 0xff0fffff, RZ, 0xc0, !PT ;  /* 0xff0fffff11137812 */ /* 0x000fe400078ec0ff */
[----:B------:R-:W-:-:S02]  /*b8d0*/  LOP3.LUT R41, R15, 0x3ff00000, RZ, 0xfc, !PT ;  /* 0x3ff000000f297812 */ /* 0x000fc400078efcff */
[----:B------:R-:W-:Y:S01]  /*b8e0*/  ISETP.GT.U32.AND P3, PT, R18, -0x2000001, PT ;  /* 0xfdffffff1200780c */ /* 0x000fe20003f64070 */
[----:B------:R-:W-:Y:S01]  /*b8f0*/  IMAD.MOV.U32 R18, RZ, RZ, RZ ;  /* 0x000000ffff127224 */ /* 0x000fe200078e00ff */
[----:B------:R-:W-:Y:S02]  /*b900*/  MOV R16, R20 ;  /* 0x0000001400107202 */ /* 0x000fe40000000f00 */
[----:B------:R-:W-:Y:S02]  /*b910*/  SEL R17, R19, R17, P3 ;  /* 0x0000001113117207 */ /* 0x000fe40001800000 */
[----:B------:R-:W-:Y:S02]  /*b920*/  ISETP.GE.U32.AND P3, PT, R41, 0x3ff6a09f, PT ;  /* 0x3ff6a09f2900780c */ /* 0x000fe40003f66070 */
[----:B------:R-:W-:-:S11]  /*b930*/  IADD3 R15, PT, PT, R30, -0x3ff, RZ ;  /* 0xfffffc011e0f7810 */ /* 0x000fd60007ffe0ff */
[----:B------:R-:W-:Y:S02]  /*b940*/  @P3 VIADD R19, R41, 0xfff00000 ;  /* 0xfff0000029133836 */ /* 0x000fe40000000000 */
[----:B------:R-:W-:-:S03]  /*b950*/  @P3 VIADD R15, R30, 0xfffffc02 ;  /* 0xfffffc021e0f3836 */ /* 0x000fc60000000000 */
[----:B------:R-:W-:-:S06]  /*b960*/  @P3 MOV R41, R19 ;  /* 0x0000001300293202 */ /* 0x000fcc0000000f00 */
[C---:B------:R-:W-:Y:S02]  /*b970*/  DADD R20, R40.reuse, 1 ;  /* 0x3ff0000028147429 */ /* 0x040fe40000000000 */
[----:B------:R-:W-:-:S04]  /*b980*/  DADD R40, R40, -1 ;  /* 0xbff0000028287429 */ /* 0x000fc80000000000 */
[----:B------:R-:W0:Y:S02]  /*b990*/  MUFU.RCP64H R19, R21 ;  /* 0x0000001500137308 */ /* 0x000e240000001800 */
[----:B0-----:R-:W-:-:S08]  /*b9a0*/  DFMA R32, -R20, R18, 1 ;  /* 0x3ff000001420742b */ /* 0x001fd00000000112 */
[----:B------:R-:W-:-:S08]  /*b9b0*/  DFMA R32, R32, R32, R32 ;  /* 0x000000202020722b */ /* 0x000fd00000000020 */
[----:B------:R-:W-:Y:S01]  /*b9c0*/  DFMA R32, R18, R32, R18 ;  /* 0x000000201220722b */ /* 0x000fe20000000012 */
[----:B------:R-:W-:Y:S01]  /*b9d0*/  IMAD.MOV.U32 R18, RZ, RZ, 0x41ad3b5a ;  /* 0x41ad3b5aff127424 */ /* 0x000fe200078e00ff */
[----:B------:R-:W-:-:S06]  /*b9e0*/  MOV R19, 0x3ed0f5d2 ;  /* 0x3ed0f5d200137802 */ /* 0x000fcc0000000f00 */
[----:B------:R-:W-:-:S08]  /*b9f0*/  DMUL R132, R40, R32 ;  /* 0x0000002028847228 */ /* 0x000fd00000000000 */
[----:B------:R-:W-:-:S08]  /*ba00*/  DFMA R132, R40, R32, R132 ;  /* 0x000000202884722b */ /* 0x000fd00000000084 */
[-C--:B------:R-:W-:Y:S02]  /*ba10*/  DMUL R38, R132, R132.reuse ;  /* 0x0000008484267228 */ /* 0x080fe40000000000 */
[----:B------:R-:W-:Y:S02]  /*ba20*/  DADD R34, R40, -R132 ;  /* 0x0000000028227229 */ /* 0x000fe40000000884 */
[----:B------:R-:W-:-:S04]  /*ba30*/  DMUL R20, R132, R132 ;  /* 0x0000008484147228 */ /* 0x000fc80000000000 */
[----:B------:R-:W-:Y:S01]  /*ba40*/  DFMA R18, R38, UR14, R18 ;  /* 0x0000000e26127c2b */ /* 0x000fe20008000012 */
[----:B------:R-:W-:Y:S01]  /*ba50*/  UMOV UR14, 0x75488a3f ;  /* 0x75488a3f000e7882 */ /* 0x000fe20000000000 */
[----:B------:R-:W-:Y:S01]  /*ba60*/  UMOV UR15, 0x3ef3b20a ;  /* 0x3ef3b20a000f7882 */ /* 0x000fe20000000000 */
[----:B------:R-:W-:-:S05]  /*ba70*/  DADD R34, R34, R34 ;  /* 0x0000000022227229 */ /* 0x000fca0000000022 */
[----:B------:R-:W-:Y:S01]  /*ba80*/  DFMA R18, R38, R18, UR14 ;  /* 0x0000000e26127e2b */ /* 0x000fe20008000012 */
[----:B------:R-:W-:Y:S01]  /*ba90*/  UMOV UR14, 0xe4faecd5 ;  /* 0xe4faecd5000e7882 */ /* 0x000fe20000000000 */
[----:B------:R-:W-:Y:S01]  /*baa0*/  UMOV UR15, 0x3f1745cd ;  /* 0x3f1745cd000f7882 */ /* 0x000fe20000000000 */
[----:B------:R-:W-:-:S05]  /*bab0*/  DFMA R34, R40, -R132, R34 ;  /* 0x800000842822722b */ /* 0x000fca0000000022 */
[----:B------:R-:W-:Y:S01]  /*bac0*/  DFMA R18, R38, R18, UR14 ;  /* 0x0000000e26127e2b */ /* 0x000fe20008000012 */
[----:B------:R-:W-:Y:S01]  /*bad0*/  UMOV UR14, 0x258a578b ;  /* 0x258a578b000e7882 */ /* 0x000fe20000000000 */
[----:B------:R-:W-:Y:S01]  /*bae0*/  UMOV UR15, 0x3f3c71c7 ;  /* 0x3f3c71c7000f7882 */ /* 0x000fe20000000000 */
[----:B------:R-:W-:-:S05]  /*baf0*/  DMUL R32, R32, R34 ;  /* 0x0000002220207228 */ /* 0x000fca0000000000 */
[----:B------:R-:W-:Y:S01]  /*bb00*/  DFMA R18, R38, R18, UR14 ;  /* 0x0000000e26127e2b */ /* 0x000fe20008000012 */
[----:B------:R-:W-:Y:S01]  /*bb10*/  UMOV UR14, 0x9242b910 ;  /* 0x9242b910000e7882 */ /* 0x000fe20000000000 */
[----:B------:R-:W-:-:S03]  /*bb20*/  UMOV UR15, 0x3f624924 ;  /* 0x3f624924000f7882 */ /* 0x000fc60000000000 */
[----:B------:R-:W-:Y:S02]  /*bb30*/  VIADD R41, R33, 0x100000 ;  /* 0x0010000021297836 */ /* 0x000fe40000000000 */
[----:B------:R-:W-:Y:S01]  /*bb40*/  IMAD.MOV.U32 R40, RZ, RZ, R32 ;  /* 0x000000ffff287224 */ /* 0x000fe200078e0020 */
[----:B------:R-:W-:Y:S01]  /*bb50*/  DFMA R18, R38, R18, UR14 ;  /* 0x0000000e26127e2b */ /* 0x000fe20008000012 */
[----:B------:R-:W-:Y:S01]  /*bb60*/  UMOV UR14, 0x99999dfb ;  /* 0x99999dfb000e7882 */ /* 0x000fe20000000000 */
[----:B------:R-:W-:-:S06]  /*bb70*/  UMOV UR15, 0x3f899999 ;  /* 0x3f899999000f7882 */ /* 0x000fcc0000000000 */
[----:B------:R-:W-:Y:S01]  /*bb80*/  DFMA R36, R38, R18, UR14 ;  /* 0x0000000e26247e2b */ /* 0x000fe20008000012 */
[----:B------:R-:W-:Y:S01]  /*bb90*/  UMOV UR14, 0x55555555 ;  /* 0x55555555000e7882 */ /* 0x000fe20000000000 */
[----:B------:R-:W-:-:S06]  /*bba0*/  UMOV UR15, 0x3fb55555 ;  /* 0x3fb55555000f7882 */ /* 0x000fcc0000000000 */
[----:B------:R-:W-:-:S08]  /*bbb0*/  DFMA R18, R38, R36, UR14 ;  /* 0x0000000e26127e2b */ /* 0x000fd00008000024 */
[----:B------:R-:W-:Y:S01]  /*bbc0*/  DADD R30, -R18, UR14 ;  /* 0x0000000e121e7e29 */ /* 0x000fe20008000100 */
[----:B------:R-:W-:Y:S01]  /*bbd0*/  UMOV UR14, 0xb9e7b0 ;  /* 0x00b9e7b0000e7882 */ /* 0x000fe20000000000 */
[----:B------:R-:W-:-:S06]  /*bbe0*/  UMOV UR15, 0x3c46a4cb ;  /* 0x3c46a4cb000f7882 */ /* 0x000fcc0000000000 */
[----:B------:R-:W-:Y:S02]  /*bbf0*/  DFMA R36, R38, R36, R30 ;  /* 0x000000242624722b */ /* 0x000fe4000000001e */
[C---:B------:R-:W-:Y:S02]  /*bc00*/  DMUL R30, R132.reuse, R20 ;  /* 0x00000014841e7228 */ /* 0x040fe40000000000 */
[----:B------:R-:W-:-:S04]  /*bc10*/  DFMA R38, R132, R132, -R20 ;  /* 0x000000848426722b */ /* 0x000fc80000000814 */
[----:B------:R-:W-:Y:S01]  /*bc20*/  DADD R34, R36, -UR14 ;  /* 0x8000000e24227e29 */ /* 0x000fe20008000000 */
[----:B------:R-:W-:Y:S01]  /*bc30*/  UMOV UR14, 0x80000000 ;  /* 0x80000000000e7882 */ /* 0x000fe20000000000 */
[C---:B------:R-:W-:Y:S01]  /*bc40*/  DFMA R36, R132.reuse, R20, -R30 ;  /* 0x000000148424722b */ /* 0x040fe2000000081e */
[----:B------:R-:W-:Y:S01]  /*bc50*/  UMOV UR15, 0x43300000 ;  /* 0x43300000000f7882 */ /* 0x000fe20000000000 */
[----:B------:R-:W-:-:S04]  /*bc60*/  DFMA R38, R132, R40, R38 ;  /* 0x000000288426722b */ /* 0x000fc80000000026 */
[----:B------:R-:W-:Y:S02]  /*bc70*/  DADD R42, R18, R34 ;  /* 0x00000000122a7229 */ /* 0x000fe40000000022 */
[----:B------:R-:W-:-:S06]  /*bc80*/  DFMA R36, R32, R20, R36 ;  /* 0x000000142024722b */ /* 0x000fcc0000000024 */
[----:B------:R-:W-:Y:S02]  /*bc90*/  DMUL R20, R42, R30 ;  /* 0x0000001e2a147228 */ /* 0x000fe40000000000 */
[----:B------:R-:W-:Y:S02]  /*bca0*/  DFMA R36, R132, R38, R36 ;  /* 0x000000268424722b */ /* 0x000fe40000000024 */
[----:B------:R-:W-:-:S04]  /*bcb0*/  DADD R38, R18, -R42 ;  /* 0x0000000012267229 */ /* 0x000fc8000000082a */
[----:B------:R-:W-:-:S04]  /*bcc0*/  DFMA R18, R42, R30, -R20 ;  /* 0x0000001e2a12722b */ /* 0x000fc80000000814 */
[----:B------:R-:W-:-:S04]  /*bcd0*/  DADD R38, R34, R38 ;  /* 0x0000000022267229 */ /* 0x000fc80000000026 */
[----:B------:R-:W-:-:S08]  /*bce0*/  DFMA R18, R42, R36, R18 ;  /* 0x000000242a12722b */ /* 0x000fd00000000012 */
[----:B------:R-:W-:-:S08]  /*bcf0*/  DFMA R38, R38, R30, R18 ;  /* 0x0000001e2626722b */ /* 0x000fd00000000012 */
[----:B------:R-:W-:-:S08]  /*bd00*/  DADD R30, R20, R38 ;  /* 0x00000000141e7229 */ /* 0x000fd00000000026 */
[--C-:B------:R-:W-:Y:S02]  /*bd10*/  DADD R18, R132, R30.reuse ;  /* 0x0000000084127229 */ /* 0x100fe4000000001e */
[----:B------:R-:W-:-:S06]  /*bd20*/  DADD R20, R20, -R30 ;  /* 0x0000000014147229 */ /* 0x000fcc000000081e */
[----:B------:R-:W-:Y:S02]  /*bd30*/  DADD R132, R132, -R18 ;  /* 0x0000000084847229 */ /* 0x000fe40000000812 */
[----:B------:R-:W-:-:S06]  /*bd40*/  DADD R20, R38, R20 ;  /* 0x0000000026147229 */ /* 0x000fcc0000000014 */
[----:B------:R-:W-:Y:S01]  /*bd50*/  DADD R132, R30, R132 ;  /* 0x000000001e847229 */ /* 0x000fe20000000084 */
[----:B------:R-:W-:Y:S01]  /*bd60*/  HFMA2 R31, -RZ, RZ, 3.59375, 0 ;  /* 0x43300000ff1f7431 */ /* 0x000fe200000001ff */
[----:B------:R-:W-:-:S06]  /*bd70*/  LOP3.LUT R30, R15, 0x80000000, RZ, 0x3c, !PT ;  /* 0x800000000f1e7812 */ /* 0x000fcc00078e3cff */
[----:B------:R-:W-:Y:S02]  /*bd80*/  DADD R20, R20, R132 ;  /* 0x0000000014147229 */ /* 0x000fe40000000084 */
[----:B------:R-:W-:Y:S01]  /*bd90*/  DADD R30, R30, -UR14 ;  /* 0x8000000e1e1e7e29 */ /* 0x000fe20008000000 */
[----:B------:R-:W-:Y:S01]  /*bda0*/  UMOV UR14, 0xfefa39ef ;  /* 0xfefa39ef000e7882 */ /* 0x000fe20000000000 */
[----:B------:R-:W-:-:S04]  /*bdb0*/  UMOV UR15, 0x3fe62e42 ;  /* 0x3fe62e42000f7882 */ /* 0x000fc80000000000 */
[----:B------:R-:W-:-:S08]  /*bdc0*/  DADD R32, R32, R20 ;  /* 0x0000000020207229 */ /* 0x000fd00000000014 */
[----:B------:R-:W-:-:S08]  /*bdd0*/  DADD R34, R18, R32 ;  /* 0x0000000012227229 */ /* 0x000fd00000000020 */
[--C-:B------:R-:W-:Y:S02]  /*bde0*/  DFMA R20, R30, UR14, R34.reuse ;  /* 0x0000000e1e147c2b */ /* 0x100fe40008000022 */
[----:B------:R-:W-:-:S06]  /*bdf0*/  DADD R18, R18, -R34 ;  /* 0x0000000012127229 */ /* 0x000fcc0000000822 */
[----:B------:R-:W-:Y:S02]  /*be00*/  DFMA R36, R30, -UR14, R20 ;  /* 0x8000000e1e247c2b */ /* 0x000fe40008000014 */
[----:B------:R-:W-:-:S06]  /*be10*/  DADD R18, R32, R18 ;  /* 0x0000000020127229 */ /* 0x000fcc0000000012 */
[----:B------:R-:W-:-:S08]  /*be20*/  DADD R36, -R34, R36 ;  /* 0x0000000022247229 */ /* 0x000fd00000000124 */
[----:B------:R-:W-:-:S08]  /*be30*/  DADD R18, R18, -R36 ;  /* 0x0000000012127229 */ /* 0x000fd00000000824 */
[----:B------:R-:W-:-:S08]  /*be40*/  DFMA R30, R30, UR16, R18 ;  /* 0x000000101e1e7c2b */ /* 0x000fd00008000012 */
[----:B------:R-:W-:-:S08]  /*be50*/  DADD R18, R20, R30 ;  /* 0x0000000014127229 */ /* 0x000fd0000000001e */
[----:B------:R-:W-:Y:S02]  /*be60*/  DADD R20, R20, -R18 ;  /* 0x0000000014147229 */ /* 0x000fe40000000812 */
[----:B------:R-:W-:-:S06]  /*be70*/  DMUL R32, R18, R16 ;  /* 0x0000001012207228 */ /* 0x000fcc0000000000 */
[----:B------:R-:W-:Y:S02]  /*be80*/  DADD R20, R30, R20 ;  /* 0x000000001e147229 */ /* 0x000fe40000000014 */
[----:B------:R-:W-:-:S08]  /*be90*/  DFMA R18, R18, R16, -R32 ;  /* 0x000000101212722b */ /* 0x000fd00000000820 */
[----:B------:R-:W-:Y:S01]  /*bea0*/  DFMA R20, R20, R16, R18 ;  /* 0x000000101414722b */ /* 0x000fe20000000012 */
[----:B------:R-:W-:Y:S02]  /*beb0*/  IMAD.MOV.U32 R18, RZ, RZ, 0x652b82fe ;  /* 0x652b82feff127424 */ /* 0x000fe400078e00ff */
[----:B------:R-:W-:-:S05]  /*bec0*/  IMAD.MOV.U32 R19, RZ, RZ, 0x3ff71547 ;  /* 0x3ff71547ff137424 */ /* 0x000fca00078e00ff */
[----:B------:R-:W-:-:S08]  /*bed0*/  DADD R16, R32, R20 ;  /* 0x0000000020107229 */ /* 0x000fd00000000014 */
[----:B------:R-:W-:Y:S02]  /*bee0*/  DFMA R18, R16, R18, 6.75539944105574400000e+15 ;  /* 0x433800001012742b */ /* 0x000fe40000000012 */
[----:B------:R-:W-:-:S06]  /*bef0*/  FSETP.GEU.AND P3, PT, |R17|, 4.1917929649353027344, PT ;  /* 0x4086232b1100780b */ /* 0x000fcc0003f6e200 */
[----:B------:R-:W-:-:S08]  /*bf00*/  DADD R30, R18, -6.75539944105574400000e+15 ;  /* 0xc3380000121e7429 */ /* 0x000fd00000000000 */
[----:B------:R-:W-:Y:S01]  /*bf10*/  DFMA R34, R30, -UR14, R16 ;  /* 0x8000000e1e227c2b */ /* 0x000fe20008000010 */
[----:B------:R-:W-:Y:S01]  /*bf20*/  UMOV UR14, 0x3b39803f ;  /* 0x3b39803f000e7882 */ /* 0x000fe20000000000 */
[----:B------:R-:W-:-:S06]  /*bf30*/  UMOV UR15, 0x3c7abc9e ;  /* 0x3c7abc9e000f7882 */ /* 0x000fcc0000000000 */
[----:B------:R-:W-:Y:S01]  /*bf40*/  DFMA R34, R30, -UR14, R34 ;  /* 0x8000000e1e227c2b */ /* 0x000fe20008000022 */
[----:B------:R-:W-:Y:S01]  /*bf50*/  UMOV UR14, 0x69ce2bdf ;  /* 0x69ce2bdf000e7882 */ /* 0x000fe20000000000 */
[----:B------:R-:W-:Y:S01]  /*bf60*/  MOV R30, 0xfca213ea ;  /* 0xfca213ea001e7802 */ /* 0x000fe20000000f00 */
[----:B------:R-:W-:Y:S01]  /*bf70*/  IMAD.MOV.U32 R31, RZ, RZ, 0x3e928af3 ;  /* 0x3e928af3ff1f7424 */ /* 0x000fe200078e00ff */
[----:B------:R-:W-:-:S05]  /*bf80*/  UMOV UR15, 0x3e5ade15 ;  /* 0x3e5ade15000f7882 */ /* 0x000fca0000000000 */
[----:B------:R-:W-:Y:S01]  /*bf90*/  DFMA R30, R34, UR14, R30 ;  /* 0x0000000e221e7c2b */ /* 0x000fe2000800001e */
[----:B------:R-:W-:Y:S01]  /*bfa0*/  UMOV UR14, 0x62401315 ;  /* 0x62401315000e7882 */ /* 0x000fe20000000000 */
[----:B------:R-:W-:-:S06]  /*bfb0*/  UMOV UR15, 0x3ec71dee ;  /* 0x3ec71dee000f7882 */ /* 0x000fcc0000000000 */
[----:B------:R-:W-:Y:S01]  /*bfc0*/  DFMA R30, R34, R30, UR14 ;  /* 0x0000000e221e7e2b */ /* 0x000fe2000800001e */
        /* <DEDUP_REMOVED lines=20> */
[----:B------:R-:W-:-:S08]  /*c110*/  DFMA R30, R34, R30, UR14 ;  /* 0x0000000e221e7e2b */ /* 0x000fd0000800001e */
[----:B------:R-:W-:-:S08]  /*c120*/  DFMA R30, R34, R30, 1 ;  /* 0x3ff00000221e742b */ /* 0x000fd0000000001e */
[----:B------:R-:W-:Y:S02]  /*c130*/  DFMA R30, R34, R30, 1 ;  /* 0x3ff00000221e742b */ /* 0x000fe4000000001e */
[----:B------:R-:W-:-:S08]  /*c140*/  DADD R34, R32, -R16 ;  /* 0x0000000020227229 */ /* 0x000fd00000000810 */
[----:B------:R-:W-:Y:S01]  /*c150*/  DADD R34, R20, R34 ;  /* 0x0000000014227229 */ /* 0x000fe20000000022 */
[----:B------:R-:W-:Y:S01]  /*c160*/  IMAD R33, R18, 0x100000, R31 ;  /* 0x0010000012217824 */ /* 0x000fe200078e021f */
[----:B------:R-:W-:Y:S01]  /*c170*/  MOV R32, R30 ;  /* 0x0000001e00207202 */ /* 0x000fe20000000f00 */
[----:B------:R-:W-:Y:S08]  /*c180*/  @!P3 BRA `(.L_x_179) ;  /* 0x000000000030b947 */ /* 0x000ff00003800000 */
[C---:B------:R-:W-:Y:S02]  /*c190*/  DADD R20, R16.reuse, +INF ;  /* 0x7ff0000010147429 */ /* 0x040fe40000000000 */
[----:B------:R-:W-:-:S08]  /*c1a0*/  DSETP.GEU.AND P3, PT, R16, RZ, PT ;  /* 0x000000ff1000722a */ /* 0x000fd00003f6e000 */
[----:B------:R-:W-:Y:S02]  /*c1b0*/  FSEL R32, R20, RZ, P3 ;  /* 0x000000ff14207208 */ /* 0x000fe40001800000 */
[----:B------:R-:W-:Y:S02]  /*c1c0*/  FSEL R33, R21, RZ, P3 ;  /* 0x000000ff15217208 */ /* 0x000fe40001800000 */
[----:B------:R-:W-:-:S13]  /*c1d0*/  FSETP.GEU.AND P3, PT, |R17|, 4.2275390625, PT ;  /* 0x408748001100780b */ /* 0x000fda0003f6e200 */
[----:B------:R-:W-:-:S04]  /*c1e0*/  @!P3 LEA.HI R15, R18, R18, RZ, 0x1 ;  /* 0x00000012120fb211 */ /* 0x000fc800078f08ff */
[----:B------:R-:W-:-:S05]  /*c1f0*/  @!P3 SHF.R.S32.HI R15, RZ, 0x1, R15 ;  /* 0x00000001ff0fb819 */ /* 0x000fca000001140f */
[----:B------:R-:W-:Y:S02]  /*c200*/  @!P3 IMAD.IADD R16, R18, 0x1, -R15 ;  /* 0x000000011210b824 */ /* 0x000fe400078e0a0f */
[----:B------:R-:W-:-:S03]  /*c210*/  @!P3 IMAD R31, R15, 0x100000, R31 ;  /* 0x001000000f1fb824 */ /* 0x000fc600078e021f */
[----:B------:R-:W-:Y:S02]  /*c220*/  @!P3 LEA R17, R16, 0x3ff00000, 0x14 ;  /* 0x3ff000001011b811 */ /* 0x000fe400078ea0ff */
[----:B------:R-:W-:-:S06]  /*c230*/  @!P3 MOV R16, RZ ;  /* 0x000000ff0010b202 */ /* 0x000fcc0000000f00 */
[----:B------:R-:W-:-:S11]  /*c240*/  @!P3 DMUL R32, R30, R16 ;  /* 0x000000101e20b228 */ /* 0x000fd60000000000 */
.L_x_179:
[----:B------:R-:W-:Y:S01]  /*c250*/  DFMA R34, R34, R32, R32 ;  /* 0x000000202222722b */ /* 0x000fe20000000020 */
[----:B------:R-:W-:Y:S01]  /*c260*/  IMAD.MOV.U32 R135, RZ, RZ, 0x0 ;  /* 0x00000000ff877424 */ /* 0x000fe200078e00ff */
[----:B------:R-:W-:-:S08]  /*c270*/  DSETP.NEU.AND P3, PT, |R32|, +INF , PT ;  /* 0x7ff000002000742a */ /* 0x000fd00003f6d200 */
[----:B------:R-:W-:Y:S02]  /*c280*/  FSEL R16, R32, R34, !P3 ;  /* 0x0000002220107208 */ /* 0x000fe40005800000 */
[----:B------:R-:W-:Y:S01]  /*c290*/  FSEL R17, R33, R35, !P3 ;  /* 0x0000002321117208 */ /* 0x000fe20005800000 */
[----:B------:R-:W-:Y:S06]  /*c2a0*/  RET.REL.NODEC R134 `(_Z10kernelDQC3PdddddPKdS1_S1_S1_S1_S1_S1_S1_iS1_S1_) ;  /* 0xffffff3c86547950 */ /* 0x000fec0003c3ffff */
.L_x_180:
[----:B------:R-:W-:-:S00]  /*c2b0*/  BRA `(.L_x_180) ;  /* 0xfffffffc00fc7947 */ /* 0x000fc0000383ffff */
[----:B------:R-:W-:-:S00]  /*c2c0*/  NOP ;  /* 0x0000000000007918 */ /* 0x000fc00000000000 */
        /* <DEDUP_REMOVED lines=11> */
.L_x_184:


//--------------------- .nv.shared._Z10kernelDQC3PdddddPKdS1_S1_S1_S1_S1_S1_S1_iS1_S1_ --------------------------
	.section	.nv.shared._Z10kernelDQC3PdddddPKdS1_S1_S1_S1_S1_S1_S1_iS1_S1_,"aw",@nobits
	.sectionflags	@""
	.align	16
	.zero		1024


//--------------------- .nv.shared.reserved.0     --------------------------
	.section	.nv.shared.reserved.0,"aw",@nobits
	.weak		__nv_reservedSMEM_offset_0_alias
	.size		__nv_reservedSMEM_offset_0_alias, 0, 64
	.other		__nv_reservedSMEM_offset_0_alias,@"STO_CUDA_RESERVED_SHARED STV_DEFAULT"
__nv_reservedSMEM_offset_0_alias:
	.zero		0
	.zero		64


//--------------------- .nv.constant0._Z10kernelDQC3PdddddPKdS1_S1_S1_S1_S1_S1_S1_iS1_S1_ --------------------------
	.section	.nv.constant0._Z10kernelDQC3PdddddPKdS1_S1_S1_S1_S1_S1_S1_iS1_S1_,"a",@progbits
	.sectionflags	@""
	.align	4
.nv.constant0._Z10kernelDQC3PdddddPKdS1_S1_S1_S1_S1_S1_S1_iS1_S1_:
	.zero		1024


//--------------------- SYMBOLS --------------------------

	.type		.nv.reservedSmem.offset0,@object
	.size		.nv.reservedSmem.offset0,0x4
	.type		.nv.reservedSmem.cap,@object
	.size		.nv.reservedSmem.cap,0x4
